def matmul_kernel(
    a_ptr,
    b_ptr,
    c_ptr,
    M,
    N,
    K,
    stride_am,
    stride_ak,
    stride_bk,
    stride_bn,
    stride_cm,
    stride_cn,
    BLOCK_M: tl.constexpr,
    BLOCK_N: tl.constexpr,
    BLOCK_K: tl.constexpr,
    GROUP_M: tl.constexpr,
):
    pid = tl.program_id(axis=0)
    num_pid_m = tl.cdiv(M, BLOCK_M)
    num_pid_n = tl.cdiv(N, BLOCK_N)
    num_pid_in_group = GROUP_M * num_pid_n
    group_id = pid // num_pid_in_group
    first_pid_m = group_id * GROUP_M
    group_size_m = min(num_pid_m - first_pid_m, GROUP_M)
    pid_m = first_pid_m + ((pid % num_pid_in_group) % group_size_m)
    pid_n = (pid % num_pid_in_group) // group_size_m

    offs_am = (pid_m * BLOCK_M + tl.arange(0, BLOCK_M)) % M
    offs_bn = (pid_n * BLOCK_N + tl.arange(0, BLOCK_N)) % N
    offs_k = tl.arange(0, BLOCK_K)
    a_ptrs = a_ptr + offs_am[:, None] * stride_am + offs_k[None, :] * stride_ak
    b_ptrs = b_ptr + offs_k[:, None] * stride_bk + offs_bn[None, :] * stride_bn

    acc = tl.zeros((BLOCK_M, BLOCK_N), dtype=tl.float32)
    for kk in range(0, tl.cdiv(K, BLOCK_K)):
        a = tl.load(a_ptrs, mask=offs_k[None, :] < K - kk * BLOCK_K, other=0.0)
        b = tl.load(b_ptrs, mask=offs_k[:, None] < K - kk * BLOCK_K, other=0.0)
        acc = tl.dot(a, b, acc)
        a_ptrs += BLOCK_K * stride_ak
        b_ptrs += BLOCK_K * stride_bk

    c = acc.to(c_ptr.dtype.element_ty)
    offs_cm = pid_m * BLOCK_M + tl.arange(0, BLOCK_M)
    offs_cn = pid_n * BLOCK_N + tl.arange(0, BLOCK_N)
    c_ptrs = c_ptr + offs_cm[:, None] * stride_cm + offs_cn[None, :] * stride_cn
    mask = (offs_cm[:, None] < M) & (offs_cn[None, :] < N)
    tl.store(c_ptrs, c, mask=mask)

# config = {"BLOCK_K": 64, "BLOCK_M": 128, "BLOCK_N": 128, "GROUP_M": 8, "arch": "sm_100", "dtype": "bf16", "num_ctas": 2, "num_stages": 3, "num_warps": 4}
# arch = sm_100


// ===== COMPILED SASS (sm_100a) =====

	.target	sm_100a

	.elftype	@"ET_EXEC"


//--------------------- .note.nv.tkinfo           --------------------------
	.section	.note.nv.tkinfo,"",@"SHT_NOTE"
	.sectionflags	@"SHF_NOTE_NV_TKINFO"
	.tkinfo
        /*0018*/ 	.word	0x00000081
        /*0030*/ 	.string	""
        /*0030*/ 	.string	"ptxas-blackwell"
        /*0030*/ 	.string	"Cuda compilation tools, release 12.9, V12.9.86"
        /*0030*/ 	.string	"Build cuda_12.9.r12.9/compiler.36037853_0"
        /*0030*/ 	.string	"-v  -suppress-debug-info  -lineinfo  -arch sm_100a "



//--------------------- .note.nv.cuver            --------------------------
	.section	.note.nv.cuver,"",@"SHT_NOTE"
	.sectionflags	@"SHF_NOTE_NV_CUVER"
        /*0018*/ 	.short	0x0001
        /*001a*/ 	.short	0x0064
        /*001c*/ 	.short	0x0001
        /*001e*/ 	.short	0x0000
        /*0020*/ 	.short	0x0001
        /*0022*/ 	.short	0x0000


//--------------------- .nv.info                  --------------------------
	.section	.nv.info,"",@"SHT_CUDA_INFO"
	.align	4


	//----- nvinfo : EIATTR_REGCOUNT
	.align		4
        /*0000*/ 	.byte	0x04, 0x2f
        /*0002*/ 	.short	(.L_4 - .L_3)
	.align		4
.L_3:
        /*0004*/ 	.word	index@(matmul_kernel)
        /*0008*/ 	.word	0x000000fe


	//----- nvinfo : EIATTR_FRAME_SIZE
	.align		4
.L_4:
        /*000c*/ 	.byte	0x04, 0x11
        /*000e*/ 	.short	(.L_6 - .L_5)
	.align		4
.L_5:
        /*0010*/ 	.word	index@($__internal_2_$__cuda_sm10x_tcgen05_guardrail_trap_unallocated_columns_being_dealloced)
        /*0014*/ 	.word	0x00000000


	//----- nvinfo : EIATTR_FRAME_SIZE
	.align		4
.L_6:
        /*0018*/ 	.byte	0x04, 0x11
        /*001a*/ 	.short	(.L_8 - .L_7)
	.align		4
.L_7:
        /*001c*/ 	.word	index@($__internal_1_$__cuda_sm10x_tcgen05_guardrail_trap_phase_invalid_during_alloc)
        /*0020*/ 	.word	0x00000000


	//----- nvinfo : EIATTR_FRAME_SIZE
	.align		4
.L_8:
        /*0024*/ 	.byte	0x04, 0x11
        /*0026*/ 	.short	(.L_10 - .L_9)
	.align		4
.L_9:
        /*0028*/ 	.word	index@($__internal_0_$__cuda_sm10x_tcgen05_guardrail_trap_col_being_dealloced_not_returned_by_alloc)
        /*002c*/ 	.word	0x00000000


	//----- nvinfo : EIATTR_FRAME_SIZE
	.align		4
.L_10:
        /*0030*/ 	.byte	0x04, 0x11
        /*0032*/ 	.short	(.L_12 - .L_11)
	.align		4
.L_11:
        /*0034*/ 	.word	index@(matmul_kernel)
        /*0038*/ 	.word	0x00000000


	//----- nvinfo : EIATTR_MIN_STACK_SIZE
	.align		4
.L_12:
        /*003c*/ 	.byte	0x04, 0x12
        /*003e*/ 	.short	(.L_14 - .L_13)
	.align		4
.L_13:
        /*0040*/ 	.word	index@(matmul_kernel)
        /*0044*/ 	.word	0x00000000
.L_14:


//--------------------- .nv.info.matmul_kernel    --------------------------
	.section	.nv.info.matmul_kernel,"",@"SHT_CUDA_INFO"
	.sectionflags	@""
	.align	4


	//----- nvinfo : EIATTR_CUDA_API_VERSION
	.align		4
        /*0000*/ 	.byte	0x04, 0x37
        /*0002*/ 	.short	(.L_16 - .L_15)
.L_15:
        /*0004*/ 	.word	0x00000081


	//----- nvinfo : EIATTR_KPARAM_INFO
	.align		4
.L_16:
        /*0008*/ 	.byte	0x04, 0x17
        /*000a*/ 	.short	(.L_18 - .L_17)
.L_17:
        /*000c*/ 	.word	0x00000000
        /*0010*/ 	.short	0x000d
        /*0012*/ 	.short	0x0048
        /*0014*/ 	.byte	0x00, 0xf4, 0x21, 0x00


	//----- nvinfo : EIATTR_KPARAM_INFO
	.align		4
.L_18:
        /*0018*/ 	.byte	0x04, 0x17
        /*001a*/ 	.short	(.L_20 - .L_19)
.L_19:
        /*001c*/ 	.word	0x00000000
        /*0020*/ 	.short	0x000c
        /*0022*/ 	.short	0x0040
        /*0024*/ 	.byte	0x00, 0xf4, 0x21, 0x00


	//----- nvinfo : EIATTR_KPARAM_INFO
	.align		4
.L_20:
        /*0028*/ 	.byte	0x04, 0x17
        /*002a*/ 	.short	(.L_22 - .L_21)
.L_21:
        /*002c*/ 	.word	0x00000000
        /*0030*/ 	.short	0x000b
        /*0032*/ 	.short	0x0038
        /*0034*/ 	.byte	0x00, 0xf0, 0x11, 0x00


	//----- nvinfo : EIATTR_KPARAM_INFO
	.align		4
.L_22:
        /*0038*/ 	.byte	0x04, 0x17
        /*003a*/ 	.short	(.L_24 - .L_23)
.L_23:
        /*003c*/ 	.word	0x00000000
        /*0040*/ 	.short	0x000a
        /*0042*/ 	.short	0x0034
        /*0044*/ 	.byte	0x00, 0xf0, 0x11, 0x00


	//----- nvinfo : EIATTR_KPARAM_INFO
	.align		4
.L_24:
        /*0048*/ 	.byte	0x04, 0x17
        /*004a*/ 	.short	(.L_26 - .L_25)
.L_25:
        /*004c*/ 	.word	0x00000000
        /*0050*/ 	.short	0x0009
        /*0052*/ 	.short	0x0030
        /*0054*/ 	.byte	0x00, 0xf0, 0x11, 0x00


	//----- nvinfo : EIATTR_KPARAM_INFO
	.align		4
.L_26:
        /*0058*/ 	.byte	0x04, 0x17
        /*005a*/ 	.short	(.L_28 - .L_27)
.L_27:
        /*005c*/ 	.word	0x00000000
        /*0060*/ 	.short	0x0008
        /*0062*/ 	.short	0x002c
        /*0064*/ 	.byte	0x00, 0xf0, 0x11, 0x00


	//----- nvinfo : EIATTR_KPARAM_INFO
	.align		4
.L_28:
        /*0068*/ 	.byte	0x04, 0x17
        /*006a*/ 	.short	(.L_30 - .L_29)
.L_29:
        /*006c*/ 	.word	0x00000000
        /*0070*/ 	.short	0x0007
        /*0072*/ 	.short	0x0028
        /*0074*/ 	.byte	0x00, 0xf0, 0x11, 0x00


	//----- nvinfo : EIATTR_KPARAM_INFO
	.align		4
.L_30:
        /*0078*/ 	.byte	0x04, 0x17
        /*007a*/ 	.short	(.L_32 - .L_31)
.L_31:
        /*007c*/ 	.word	0x00000000
        /*0080*/ 	.short	0x0006
        /*0082*/ 	.short	0x0024
        /*0084*/ 	.byte	0x00, 0xf0, 0x11, 0x00


	//----- nvinfo : EIATTR_KPARAM_INFO
	.align		4
.L_32:
        /*0088*/ 	.byte	0x04, 0x17
        /*008a*/ 	.short	(.L_34 - .L_33)
.L_33:
        /*008c*/ 	.word	0x00000000
        /*0090*/ 	.short	0x0005
        /*0092*/ 	.short	0x0020
        /*0094*/ 	.byte	0x00, 0xf0, 0x11, 0x00


	//----- nvinfo : EIATTR_KPARAM_INFO
	.align		4
.L_34:
        /*0098*/ 	.byte	0x04, 0x17
        /*009a*/ 	.short	(.L_36 - .L_35)
.L_35:
        /*009c*/ 	.word	0x00000000
        /*00a0*/ 	.short	0x0004
        /*00a2*/ 	.short	0x001c
        /*00a4*/ 	.byte	0x00, 0xf0, 0x11, 0x00


	//----- nvinfo : EIATTR_KPARAM_INFO
	.align		4
.L_36:
        /*00a8*/ 	.byte	0x04, 0x17
        /*00aa*/ 	.short	(.L_38 - .L_37)
.L_37:
        /*00ac*/ 	.word	0x00000000
        /*00b0*/ 	.short	0x0003
        /*00b2*/ 	.short	0x0018
        /*00b4*/ 	.byte	0x00, 0xf0, 0x11, 0x00


	//----- nvinfo : EIATTR_KPARAM_INFO
	.align		4
.L_38:
        /*00b8*/ 	.byte	0x04, 0x17
        /*00ba*/ 	.short	(.L_40 - .L_39)
.L_39:
        /*00bc*/ 	.word	0x00000000
        /*00c0*/ 	.short	0x0002
        /*00c2*/ 	.short	0x0010
        /*00c4*/ 	.byte	0x00, 0xf4, 0x21, 0x00


	//----- nvinfo : EIATTR_KPARAM_INFO
	.align		4
.L_40:
        /*00c8*/ 	.byte	0x04, 0x17
        /*00ca*/ 	.short	(.L_42 - .L_41)
.L_41:
        /*00cc*/ 	.word	0x00000000
        /*00d0*/ 	.short	0x0001
        /*00d2*/ 	.short	0x0008
        /*00d4*/ 	.byte	0x00, 0xf4, 0x21, 0x00


	//----- nvinfo : EIATTR_KPARAM_INFO
	.align		4
.L_42:
        /*00d8*/ 	.byte	0x04, 0x17
        /*00da*/ 	.short	(.L_44 - .L_43)
.L_43:
        /*00dc*/ 	.word	0x00000000
        /*00e0*/ 	.short	0x0000
        /*00e2*/ 	.short	0x0000
        /*00e4*/ 	.byte	0x00, 0xf4, 0x21, 0x00


	//----- nvinfo : EIATTR_EXPLICIT_CLUSTER
	.align		4
.L_44:
        /*00e8*/ 	.byte	0x01, 0x3e
	.zero		2


	//----- nvinfo : EIATTR_CTA_PER_CLUSTER
	.align		4
        /*00ec*/ 	.byte	0x04, 0x3d
        /*00ee*/ 	.short	(.L_46 - .L_45)
.L_45:
        /*00f0*/ 	.word	0x00000002
        /*00f4*/ 	.word	0x00000001
        /*00f8*/ 	.word	0x00000001


	//----- nvinfo : EIATTR_AT_ENTRY_FRAGMENTS
	.align		4
.L_46:
        /*00fc*/ 	.byte	0x04, 0x4f
        /*00fe*/ 	.short	(.L_48 - .L_47)


	//   ....[0]....
.L_47:
        /*0100*/ 	.word	0x00000004


	//----- nvinfo : EIATTR_RESERVED_SMEM_USED
	.align		4
.L_48:
        /*0104*/ 	.byte	0x01, 0x41
	.zero		2


	//----- nvinfo : EIATTR_SPARSE_MMA_MASK
	.align		4
        /*0108*/ 	.byte	0x03, 0x50
        /*010a*/ 	.short	0x0000


	//----- nvinfo : EIATTR_TCGEN05_1CTA_USED
	.align		4
        /*010c*/ 	.byte	0x01, 0x51
	.zero		2


	//----- nvinfo : EIATTR_MAXREG_COUNT
	.align		4
        /*0110*/ 	.byte	0x03, 0x1b
        /*0112*/ 	.short	0x00ff


	//----- nvinfo : EIATTR_NUM_BARRIERS
	.align		4
        /*0114*/ 	.byte	0x02, 0x4c
        /*0116*/ 	.byte	0x01
	.zero		1


	//----- nvinfo : EIATTR_INT_WARP_WIDE_INSTR_OFFSETS
	.align		4
        /*0118*/ 	.byte	0x04, 0x31
        /*011a*/ 	.short	(.L_50 - .L_49)


	//   ....[0]....
.L_49:
        /*011c*/ 	.word	0x000028b0


	//   ....[1]....
        /*0120*/ 	.word	0x000028c0


	//   ....[2]....
        /*0124*/ 	.word	0x00005590


	//   ....[3]....
        /*0128*/ 	.word	0x0000b210


	//   ....[4]....
        /*012c*/ 	.word	0x0000b260


	//----- nvinfo : EIATTR_COOP_GROUP_MASK_REGIDS
	.align		4
.L_50:
        /*0130*/ 	.byte	0x04, 0x29
        /*0132*/ 	.short	(.L_52 - .L_51)


	//   ....[0]....
.L_51:
        /*0134*/ 	.word	0xffffffff


	//   ....[1]....
        /*0138*/ 	.word	0xffffffff


	//   ....[2]....
        /*013c*/ 	.word	0xffffffff


	//   ....[3]....
        /*0140*/ 	.word	0xffffffff


	//----- nvinfo : EIATTR_COOP_GROUP_INSTR_OFFSETS
	.align		4
.L_52:
        /*0144*/ 	.byte	0x04, 0x28
        /*0146*/ 	.short	(.L_54 - .L_53)


	//   ....[0]....
.L_53:
        /*0148*/ 	.word	0x00000070


	//   ....[1]....
        /*014c*/ 	.word	0x00000330


	//   ....[2]....
        /*0150*/ 	.word	0x0000b0a0


	//   ....[3]....
        /*0154*/ 	.word	0x0000b310


	//----- nvinfo : EIATTR_VRC_CTA_INIT_COUNT
	.align		4
.L_54:
        /*0158*/ 	.byte	0x02, 0x4a
        /*015a*/ 	.byte	0x80
	.zero		1


	//----- nvinfo : EIATTR_MBARRIER_INSTR_OFFSETS
	.align		4
        /*015c*/ 	.byte	0x04, 0x39
        /*015e*/ 	.short	(.L_56 - .L_55)


	//   ....[0]....
.L_55:
        /*0160*/ 	.word	0x000029b0
        /*0164*/ 	.word	0x000000ff
        /*0168*/ 	.word	0x00000000
        /*016c*/ 	.short	0x0100
        /*016e*/ 	.byte	0x06
	.zero		1


	//   ....[1]....
        /*0170*/ 	.word	0x000055d0
        /*0174*/ 	.word	0x000000ff
        /*0178*/ 	.word	0x00004008
        /*017c*/ 	.short	0x0100
        /*017e*/ 	.byte	0x09
	.zero		1


	//   ....[2]....
        /*0180*/ 	.word	0x00008580
        /*0184*/ 	.word	0x000000ff
        /*0188*/ 	.word	0x00000000
        /*018c*/ 	.short	0x010a
        /*018e*/ 	.byte	0x06
	.zero		1


	//   ....[3]....
        /*0190*/ 	.word	0x00009390
        /*0194*/ 	.word	0x000000ff
        /*0198*/ 	.word	0x00000000
        /*019c*/ 	.short	0x010a
        /*019e*/ 	.byte	0x06
	.zero		1


	//   ....[4]....
        /*01a0*/ 	.word	0x000094b0
        /*01a4*/ 	.word	0x000000ff
        /*01a8*/ 	.word	0x00004000
        /*01ac*/ 	.short	0x0108
        /*01ae*/ 	.byte	0x09
	.zero		1


	//   ....[5]....
        /*01b0*/ 	.word	0x00009590
        /*01b4*/ 	.word	0x000000ff
        /*01b8*/ 	.word	0x00004008
        /*01bc*/ 	.short	0x0108
        /*01be*/ 	.byte	0x09
	.zero		1


	//   ....[6]....
        /*01c0*/ 	.word	0x0000b330
        /*01c4*/ 	.word	0x000000ff
        /*01c8*/ 	.word	0x00000000
        /*01cc*/ 	.short	0x010a
        /*01ce*/ 	.byte	0x06
	.zero		1


	//   ....[7]....
        /*01d0*/ 	.word	0x0000b360
        /*01d4*/ 	.word	0x000000ff
        /*01d8*/ 	.word	0x00000000
        /*01dc*/ 	.short	0x010a
        /*01de*/ 	.byte	0x06
	.zero		1


	//----- nvinfo : EIATTR_NUM_MBARRIERS
	.align		4
.L_56:
        /*01e0*/ 	.byte	0x03, 0x38
        /*01e2*/ 	.short	0x0002


	//----- nvinfo : EIATTR_EXIT_INSTR_OFFSETS
	.align		4
        /*01e4*/ 	.byte	0x04, 0x1c
        /*01e6*/ 	.short	(.L_58 - .L_57)


	//   ....[0]....
.L_57:
        /*01e8*/ 	.word	0x0000b320


	//----- nvinfo : EIATTR_REQNTID
	.align		4
.L_58:
        /*01ec*/ 	.byte	0x04, 0x10
        /*01ee*/ 	.short	(.L_60 - .L_59)
.L_59:
        /*01f0*/ 	.word	0x00000080
        /*01f4*/ 	.word	0x00000001
        /*01f8*/ 	.word	0x00000001


	//----- nvinfo : EIATTR_CRS_STACK_SIZE
	.align		4
.L_60:
        /*01fc*/ 	.byte	0x04, 0x1e
        /*01fe*/ 	.short	(.L_62 - .L_61)
.L_61:
        /*0200*/ 	.word	0x00000000


	//----- nvinfo : EIATTR_CBANK_PARAM_SIZE
	.align		4
.L_62:
        /*0204*/ 	.byte	0x03, 0x19
        /*0206*/ 	.short	0x0050


	//----- nvinfo : EIATTR_PARAM_CBANK
	.align		4
        /*0208*/ 	.byte	0x04, 0x0a
        /*020a*/ 	.short	(.L_64 - .L_63)
	.align		4
.L_63:
        /*020c*/ 	.word	index@(.nv.constant0.matmul_kernel)
        /*0210*/ 	.short	0x0380
        /*0212*/ 	.short	0x0050


	//----- nvinfo : EIATTR_SW_WAR
	.align		4
.L_64:
        /*0214*/ 	.byte	0x04, 0x36
        /*0216*/ 	.short	(.L_66 - .L_65)
.L_65:
        /*0218*/ 	.word	0x00000008
.L_66:


//--------------------- .nv.compat                --------------------------
	.section	.nv.compat,"",@"SHT_CUDA_COMPAT_INFO"
	.align	4
        /*0000*/ 	.byte	0x02, 0x02, 0x02, 0x00, 0x02, 0x05, 0x05, 0x00, 0x02, 0x03, 0x00, 0x00, 0x02, 0x06, 0x01, 0x00


//--------------------- .nv.callgraph             --------------------------
	.section	.nv.callgraph,"",@"SHT_CUDA_CALLGRAPH"
	.align	4
	.sectionentsize	8
	.align		4
        /*0000*/ 	.word	0x00000000
	.align		4
        /*0004*/ 	.word	0xffffffff
	.align		4
        /*0008*/ 	.word	0x00000000
	.align		4
        /*000c*/ 	.word	0xfffffffe
	.align		4
        /*0010*/ 	.word	0x00000000
	.align		4
        /*0014*/ 	.word	0xfffffffd
	.align		4
        /*0018*/ 	.word	0x00000000
	.align		4
        /*001c*/ 	.word	0xfffffffc


//--------------------- .text.matmul_kernel       --------------------------
	.section	.text.matmul_kernel,"ax",@progbits
	.align	128
        .global         matmul_kernel
        .type           matmul_kernel,@function
        .size           matmul_kernel,(.L_x_21 - matmul_kernel)
        .other          matmul_kernel,@"STO_CUDA_ENTRY STV_DEFAULT"
matmul_kernel:
.text.matmul_kernel:
[----:B------:R-:W0:Y:S01]  /*0000*/  LDC R1, c[0x0][0x37c] ;  /* 0x0000df00ff017b82 */ /* 0x000e220000000800 */
[----:B------:R-:W1:Y:S01]  /*0010*/  S2R R3, SR_TID.X ;  /* 0x0000000000037919 */ /* 0x000e620000002100 */
[----:B------:R-:W2:Y:S01]  /*0020*/  LDCU.64 UR22, c[0x0][0x358] ;  /* 0x00006b00ff1677ac */ /* 0x000ea20008000a00 */
[----:B-1----:R-:W-:-:S13]  /*0030*/  ISETP.GE.U32.AND P0, PT, R3, 0x20, PT ;  /* 0x000000200300780c */ /* 0x002fda0003f06070 */
[----:B------:R-:W-:Y:S02]  /*0040*/  VOTEU.ANY UP0, P0 ;  /* 0x0000000000ff7886 */ /* 0x000fe40000000100 */
[----:B0-2---:R-:W-:Y:S05]  /*0050*/  BRA.U UP0, `(.L_x_0) ;  /* 0x0000000100b87547 */ /* 0x005fea000b800000 */
[----:B------:R-:W0:Y:S01]  /*0060*/  S2UR UR6, SR_CgaCtaId ;  /* 0x00000000000679c3 */ /* 0x000e220000008800 */
[----:B------:R-:W-:Y:S01]  /*0070*/  NOP ;  /* 0x0000000000007918 */ /* 0x000fe20000000000 */
[----:B------:R-:W-:Y:S02]  /*0080*/  UMOV UR4, 0x40 ;  /* 0x0000004000047882 */ /* 0x000fe40000000000 */
[----:B0-----:R-:W-:-:S09]  /*0090*/  ULEA UR4, UR6, UR4, 0x18 ;  /* 0x0000000406047291 */ /* 0x001fd2000f8ec0ff */
[----:B------:R-:W0:Y:S01]  /*00a0*/  LDS.U8 R0, [UR4] ;  /* 0x00000004ff007984 */ /* 0x000e220008000000 */
[----:B------:R-:W-:Y:S02]  /*00b0*/  UMOV UR4, 0x400 ;  /* 0x0000040000047882 */ /* 0x000fe40000000000 */
[----:B------:R-:W-:Y:S01]  /*00c0*/  ULEA UR4, UR6, UR4, 0x18 ;  /* 0x0000000406047291 */ /* 0x000fe2000f8ec0ff */
[----:B0-----:R-:W-:-:S13]  /*00d0*/  ISETP.NE.AND P0, PT, R0, RZ, PT ;  /* 0x000000ff0000720c */ /* 0x001fda0003f05270 */
[----:B------:R-:W-:Y:S05]  /*00e0*/  @P0 BRA `(.L_x_1) ;  /* 0x00000000007c0947 */ /* 0x000fea0003800000 */
[----:B------:R-:W-:-:S13]  /*00f0*/  ELECT P0, URZ, PT ;  /* 0x0000000000ff782f */ /* 0x000fda0003800000 */
[----:B------:R-:W-:Y:S05]  /*0100*/  @!P0 BRA `(.L_x_2) ;  /* 0x0000000000848947 */ /* 0x000fea0003800000 */
[----:B------:R-:W-:Y:S01]  /*0110*/  UMOV UR5, 0x4 ;  /* 0x0000000400057882 */ /* 0x000fe20000000000 */
[----:B------:R-:W-:Y:S02]  /*0120*/  IMAD.MOV.U32 R7, RZ, RZ, 0x1 ;  /* 0x00000001ff077424 */ /* 0x000fe400078e00ff */
[----:B------:R-:W-:Y:S02]  /*0130*/  IMAD.MOV.U32 R5, RZ, RZ, 0xf ;  /* 0x0000000fff057424 */ /* 0x000fe400078e00ff */
[----:B------:R-:W-:Y:S04]  /*0140*/  DEPBAR.LE SB0, 0x36 ;  /* 0x00008d800000791a */ /* 0x000fe80000000000 */
[----:B------:R-:W0:Y:S02]  /*0150*/  UTCATOMSWS.FIND_AND_SET.ALIGN UP1, UR5, UR5 ;  /* 0x00000005000575e3 */ /* 0x000e240008020800 */
[----:B0-----:R-:W-:-:S04]  /*0160*/  PLOP3.LUT P0, PT, PT, PT, UP1, 0x80, 0x8 ;  /* 0x000000000008781c */ /* 0x001fc80003f0f018 */
[----:B------:R-:W-:-:S04]  /*0170*/  SEL R0, RZ, 0xffffffff, !P0 ;  /* 0xffffffffff007807 */ /* 0x000fc80004000000 */
[----:B------:R-:W-:Y:S01]  /*0180*/  ISETP.NE.AND P0, PT, R0, RZ, PT ;  /* 0x000000ff0000720c */ /* 0x000fe20003f05270 */
[----:B------:R-:W-:-:S12]  /*0190*/  IMAD.U32 R0, RZ, RZ, UR5 ;  /* 0x00000005ff007e24 */ /* 0x000fd8000f8e00ff */
[----:B------:R-:W-:Y:S05]  /*01a0*/  @P0 BRA `(.L_x_3) ;  /* 0x0000000000240947 */ /* 0x000fea0003800000 */
.L_x_4:
[----:B------:R-:W-:Y:S05]  /*01b0*/  NANOSLEEP 0x64 ;  /* 0x000000640000795d */ /* 0x000fea0003800000 */
[----:B------:R-:W-:-:S05]  /*01c0*/  UMOV UR5, 0x4 ;  /* 0x0000000400057882 */ /* 0x000fca0000000000 */
[----:B------:R-:W-:Y:S04]  /*01d0*/  DEPBAR.LE SB0, 0x36 ;  /* 0x00008d800000791a */ /* 0x000fe80000000000 */
[----:B------:R-:W0:Y:S02]  /*01e0*/  UTCATOMSWS.FIND_AND_SET.ALIGN UP1, UR5, UR5 ;  /* 0x00000005000575e3 */ /* 0x000e240008020800 */
[----:B0-----:R-:W-:-:S04]  /*01f0*/  PLOP3.LUT P0, PT, PT, PT, UP1, 0x80, 0x8 ;  /* 0x000000000008781c */ /* 0x001fc80003f0f018 */
[----:B------:R-:W-:-:S04]  /*0200*/  SEL R0, RZ, 0xffffffff, !P0 ;  /* 0xffffffffff007807 */ /* 0x000fc80004000000 */
[----:B------:R-:W-:Y:S01]  /*0210*/  ISETP.NE.AND P0, PT, R0, RZ, PT ;  /* 0x000000ff0000720c */ /* 0x000fe20003f05270 */
[----:B------:R-:W-:-:S12]  /*0220*/  IMAD.U32 R0, RZ, RZ, UR5 ;  /* 0x00000005ff007e24 */ /* 0x000fd8000f8e00ff */
[----:B------:R-:W-:Y:S05]  /*0230*/  @!P0 BRA `(.L_x_4) ;  /* 0xfffffffc00dc8947 */ /* 0x000fea000383ffff */
.L_x_3:
[C---:B------:R-:W-:Y:S01]  /*0240*/  VIADD R4, R0.reuse, 0x10 ;  /* 0x0000001000047836 */ /* 0x040fe20000000000 */
[----:B------:R-:W-:Y:S01]  /*0250*/  UMOV UR5, 0x50 ;  /* 0x0000005000057882 */ /* 0x000fe20000000000 */
[----:B------:R-:W-:Y:S01]  /*0260*/  SHF.L.U32 R2, R5, R0, RZ ;  /* 0x0000000005027219 */ /* 0x000fe200000006ff */
[----:B------:R-:W-:Y:S01]  /*0270*/  ULEA UR5, UR6, UR5, 0x18 ;  /* 0x0000000506057291 */ /* 0x000fe2000f8ec0ff */
[----:B------:R-:W-:Y:S01]  /*0280*/  IMAD.SHL.U32 R0, R0, 0x20, RZ ;  /* 0x0000002000007824 */ /* 0x000fe200078e00ff */
[----:B------:R-:W-:-:S04]  /*0290*/  SHF.L.U32 R5, R7, R4, RZ ;  /* 0x0000000407057219 */ /* 0x000fc800000006ff */
[----:B------:R-:W-:-:S05]  /*02a0*/  LOP3.LUT R2, R5, R2, RZ, 0xfc, !PT ;  /* 0x0000000205027212 */ /* 0x000fca00078efcff */
[----:B------:R0:W-:Y:S04]  /*02b0*/  ATOMS.OR RZ, [UR5], R2 ;  /* 0x00000002ffff798c */ /* 0x0001e8000b000005 */
[----:B------:R0:W-:Y:S01]  /*02c0*/  STS [UR4], R0 ;  /* 0x00000000ff007988 */ /* 0x0001e20008000804 */
[----:B------:R-:W-:Y:S05]  /*02d0*/  BRA `(.L_x_2) ;  /* 0x0000000000107947 */ /* 0x000fea0003800000 */
.L_x_1:
[----:B------:R-:W-:Y:S01]  /*02e0*/  IMAD.MOV.U32 R0, RZ, RZ, -0x1 ;  /* 0xffffffffff007424 */ /* 0x000fe200078e00ff */
[----:B------:R-:W-:-:S04]  /*02f0*/  MOV R4, 0x320 ;  /* 0x0000032000047802 */ /* 0x000fc80000000f00 */
[----:B------:R0:W-:Y:S03]  /*0300*/  STS [UR4], R0 ;  /* 0x00000000ff007988 */ /* 0x0001e60008000804 */
[----:B0-----:R-:W-:Y:S05]  /*0310*/  CALL.REL.NOINC `($__internal_1_$__cuda_sm10x_tcgen05_guardrail_trap_phase_invalid_during_alloc) ;  /* 0x000000b000287944 */ /* 0x001fea0003c00000 */
.L_x_2:
[----:B------:R-:W-:Y:S05]  /*0320*/  WARPSYNC.ALL ;  /* 0x0000000000007948 */ /* 0x000fea0003800000 */
[----:B------:R-:W-:Y:S01]  /*0330*/  NOP ;  /* 0x0000000000007918 */ /* 0x000fe20000000000 */
.L_x_0:
[----:B------:R-:W1:Y:S08]  /*0340*/  LDC.64 R30, c[0x0][0x398] ;  /* 0x0000e600ff1e7b82 */ /* 0x000e700000000a00 */
[----:B------:R-:W2:Y:S02]  /*0350*/  S2UR UR5, SR_CgaSize ;  /* 0x00000000000579c3 */ /* 0x000ea40000008a00 */
[----:B--2---:R-:W-:-:S12]  /*0360*/  UIMAD UR5, UR5, -0xa0, URZ ;  /* 0xffffff60050578a4 */ /* 0x004fd8000f8e02ff */
[----:B------:R-:W2:Y:S01]  /*0370*/  LDCU UR5, c[0x0][UR5+0x2b0] ;  /* 0x00005600050577ac */ /* 0x000ea20008000800 */
[----:B------:R-:W-:Y:S01]  /*0380*/  SHF.R.U32.HI R142, RZ, 0x5, R3 ;  /* 0x00000005ff8e7819 */ /* 0x000fe20000011603 */
[----:B------:R-:W-:Y:S01]  /*0390*/  UMOV UR9, 0x400 ;  /* 0x0000040000097882 */ /* 0x000fe20000000000 */
[----:B------:R-:W3:Y:S01]  /*03a0*/  LDCU.128 UR12, c[0x0][0x380] ;  /* 0x00007000ff0c77ac */ /* 0x000ee20008000c00 */
[----:B------:R-:W4:Y:S01]  /*03b0*/  S2UR UR4, SR_CTAID.X ;  /* 0x00000000000479c3 */ /* 0x000f220000002500 */
[----:B------:R-:W-:-:S07]  /*03c0*/  UMOV UR7, 0x1 ;  /* 0x0000000100077882 */ /* 0x000fce0000000000 */
[----:B------:R-:W0:Y:S02]  /*03d0*/  LDC.64 R214, c[0x0][0x3a8] ;  /* 0x0000ea00ffd67b82 */ /* 0x000e240000000a00 */
[----:B01----:R-:W-:Y:S01]  /*03e0*/  VIADD R0, R31, 0x7f ;  /* 0x0000007f1f007836 */ /* 0x003fe20000000000 */
[----:B------:R-:W-:-:S04]  /*03f0*/  IABS R15, R30 ;  /* 0x0000001e000f7213 */ /* 0x000fc80000000000 */
[----:B------:R-:W-:Y:S02]  /*0400*/  SHF.R.S32.HI R5, RZ, 0x1f, R0 ;  /* 0x0000001fff057819 */ /* 0x000fe40000011400 */
[----:B----4-:R-:W-:Y:S01]  /*0410*/  I2FP.F32.U32 R6, UR4 ;  /* 0x0000000400067c45 */ /* 0x010fe20008201000 */
[----:B------:R-:W0:Y:S01]  /*0420*/  S2UR UR4, SR_CgaCtaId ;  /* 0x00000000000479c3 */ /* 0x000e220000008800 */
[----:B------:R-:W-:-:S03]  /*0430*/  LEA.HI R5, R5, R0, RZ, 0x7 ;  /* 0x0000000005057211 */ /* 0x000fc600078f38ff */
[----:B--2---:R-:W-:Y:S01]  /*0440*/  FMUL R6, R6, UR5 ;  /* 0x0000000506067c20 */ /* 0x004fe20008400000 */
[----:B------:R-:W-:-:S03]  /*0450*/  SHF.R.S32.HI R5, RZ, 0x7, R5 ;  /* 0x00000007ff057819 */ /* 0x000fc60000011405 */
[----:B------:R-:W-:Y:S02]  /*0460*/  F2I.U32.TRUNC.NTZ R7, R6 ;  /* 0x0000000600077305 */ /* 0x000fe4000020f000 */
[----:B------:R-:W-:-:S05]  /*0470*/  IMAD.SHL.U32 R2, R5, 0x8, RZ ;  /* 0x0000000805027824 */ /* 0x000fca00078e00ff */
[----:B------:R-:W-:-:S04]  /*0480*/  IABS R9, R2 ;  /* 0x0000000200097213 */ /* 0x000fc80000000000 */
[----:B------:R-:W1:Y:S01]  /*0490*/  I2F.RP R0, R9 ;  /* 0x0000000900007306 */ /* 0x000e620000209400 */
[----:B0-----:R-:W-:Y:S02]  /*04a0*/  USHF.L.U32 UR5, UR4, 0x6, URZ ;  /* 0x0000000604057899 */ /* 0x001fe400080006ff */
[----:B------:R-:W-:-:S04]  /*04b0*/  ULEA UR9, UR4, UR9, 0x18 ;  /* 0x0000000904097291 */ /* 0x000fc8000f8ec0ff */
[----:B------:R-:W-:Y:S01]  /*04c0*/  UIADD3 UR6, UPT, UPT, UR9, 0x4000, URZ ;  /* 0x0000400009067890 */ /* 0x000fe2000fffe0ff */
[----:B-1----:R-:W0:Y:S02]  /*04d0*/  MUFU.RCP R0, R0 ;  /* 0x0000000000007308 */ /* 0x002e240000001000 */
[----:B0-----:R-:W-:Y:S01]  /*04e0*/  VIADD R4, R0, 0xffffffe ;  /* 0x0ffffffe00047836 */ /* 0x001fe20000000000 */
[----:B------:R-:W-:-:S05]  /*04f0*/  IABS R0, R7 ;  /* 0x0000000700007213 */ /* 0x000fca0000000000 */
[----:B------:R0:W1:Y:S02]  /*0500*/  F2I.FTZ.U32.TRUNC.NTZ R5, R4 ;  /* 0x0000000400057305 */ /* 0x000064000021f000 */
[----:B0-----:R-:W-:Y:S02]  /*0510*/  IMAD.MOV.U32 R4, RZ, RZ, RZ ;  /* 0x000000ffff047224 */ /* 0x001fe400078e00ff */
[----:B-1----:R-:W-:-:S04]  /*0520*/  IMAD.MOV R8, RZ, RZ, -R5 ;  /* 0x000000ffff087224 */ /* 0x002fc800078e0a05 */
[----:B------:R-:W-:Y:S01]  /*0530*/  IMAD R11, R8, R9, RZ ;  /* 0x00000009080b7224 */ /* 0x000fe200078e02ff */
[----:B------:R-:W-:-:S03]  /*0540*/  IABS R8, R2 ;  /* 0x0000000200087213 */ /* 0x000fc60000000000 */
[----:B------:R-:W-:-:S04]  /*0550*/  IMAD.HI.U32 R5, R5, R11, R4 ;  /* 0x0000000b05057227 */ /* 0x000fc800078e0004 */
[----:B------:R-:W-:Y:S02]  /*0560*/  IMAD.MOV R4, RZ, RZ, -R8 ;  /* 0x000000ffff047224 */ /* 0x000fe400078e0a08 */
[----:B------:R-:W-:-:S04]  /*0570*/  IMAD.HI.U32 R5, R5, R0, RZ ;  /* 0x0000000005057227 */ /* 0x000fc800078e00ff */
[----:B------:R-:W-:Y:S01]  /*0580*/  IMAD R0, R5, R4, R0 ;  /* 0x0000000405007224 */ /* 0x000fe200078e0200 */
[----:B------:R-:W-:Y:S04]  /*0590*/  BAR.SYNC.DEFER_BLOCKING 0x0 ;  /* 0x0000000000007b1d */ /* 0x000fe80000010000 */
[----:B------:R-:W-:-:S13]  /*05a0*/  ISETP.GT.U32.AND P1, PT, R9, R0, PT ;  /* 0x000000000900720c */ /* 0x000fda0003f24070 */
[----:B------:R-:W-:Y:S02]  /*05b0*/  @!P1 IMAD.IADD R0, R0, 0x1, -R9 ;  /* 0x0000000100009824 */ /* 0x000fe400078e0a09 */
[----:B------:R-:W-:Y:S01]  /*05c0*/  @!P1 VIADD R5, R5, 0x1 ;  /* 0x0000000105059836 */ /* 0x000fe20000000000 */
[----:B------:R-:W-:Y:S02]  /*05d0*/  ISETP.NE.AND P1, PT, R2, RZ, PT ;  /* 0x000000ff0200720c */ /* 0x000fe40003f25270 */
[----:B------:R-:W-:Y:S02]  /*05e0*/  ISETP.GE.U32.AND P0, PT, R0, R9, PT ;  /* 0x000000090000720c */ /* 0x000fe40003f06070 */
[----:B------:R-:W-:-:S04]  /*05f0*/  LOP3.LUT R0, R7, R2, RZ, 0x3c, !PT ;  /* 0x0000000207007212 */ /* 0x000fc800078e3cff */
[----:B------:R-:W-:Y:S01]  /*0600*/  ISETP.GE.AND P2, PT, R0, RZ, PT ;  /* 0x000000ff0000720c */ /* 0x000fe20003f46270 */
[----:B------:R-:W-:-:S06]  /*0610*/  VIADD R0, R30, 0x7f ;  /* 0x0000007f1e007836 */ /* 0x000fcc0000000000 */
[----:B------:R-:W-:-:S04]  /*0620*/  @P0 VIADD R5, R5, 0x1 ;  /* 0x0000000105050836 */ /* 0x000fc80000000000 */
[----:B------:R-:W-:Y:S01]  /*0630*/  IMAD.MOV.U32 R4, RZ, RZ, R5 ;  /* 0x000000ffff047224 */ /* 0x000fe200078e0005 */
[----:B------:R-:W-:-:S03]  /*0640*/  SHF.R.S32.HI R5, RZ, 0x1f, R0 ;  /* 0x0000001fff057819 */ /* 0x000fc60000011400 */
[----:B------:R-:W-:Y:S01]  /*0650*/  @!P2 IMAD.MOV R4, RZ, RZ, -R4 ;  /* 0x000000ffff04a224 */ /* 0x000fe200078e0a04 */
[----:B------:R-:W-:Y:S02]  /*0660*/  @!P1 LOP3.LUT R4, RZ, R2, RZ, 0x33, !PT ;  /* 0x00000002ff049212 */ /* 0x000fe400078e33ff */
[----:B------:R-:W-:-:S03]  /*0670*/  LEA.HI R5, R5, R0, RZ, 0x7 ;  /* 0x0000000005057211 */ /* 0x000fc600078f38ff */
[----:B------:R-:W-:Y:S02]  /*0680*/  IMAD.SHL.U32 R10, R4, 0x8, RZ ;  /* 0x00000008040a7824 */ /* 0x000fe400078e00ff */
[----:B------:R-:W-:-:S03]  /*0690*/  IMAD.MOV R4, RZ, RZ, -R4 ;  /* 0x000000ffff047224 */ /* 0x000fc600078e0a04 */
[----:B------:R-:W-:Y:S01]  /*06a0*/  LEA.HI.SX32 R5, R5, -R10, 0x19 ;  /* 0x8000000a05057211 */ /* 0x000fe200078fcaff */
[----:B------:R-:W-:Y:S02]  /*06b0*/  IMAD R12, R2, R4, R7 ;  /* 0x00000004020c7224 */ /* 0x000fe400078e0207 */
[----:B------:R-:W-:Y:S01]  /*06c0*/  IMAD.MOV.U32 R4, RZ, RZ, RZ ;  /* 0x000000ffff047224 */ /* 0x000fe200078e00ff */
[----:B------:R-:W-:Y:S02]  /*06d0*/  VIMNMX R13, PT, PT, R5, 0x8, PT ;  /* 0x00000008050d7848 */ /* 0x000fe40003fe0100 */
[----:B------:R-:W-:Y:S02]  /*06e0*/  IABS R11, R12 ;  /* 0x0000000c000b7213 */ /* 0x000fe40000000000 */
[----:B------:R-:W-:-:S04]  /*06f0*/  IABS R9, R13 ;  /* 0x0000000d00097213 */ /* 0x000fc80000000000 */
[----:B------:R-:W0:Y:S08]  /*0700*/  I2F.RP R0, R9 ;  /* 0x0000000900007306 */ /* 0x000e300000209400 */
[----:B0-----:R-:W0:Y:S02]  /*0710*/  MUFU.RCP R0, R0 ;  /* 0x0000000000007308 */ /* 0x001e240000001000 */
[----:B0-----:R-:W-:-:S06]  /*0720*/  VIADD R5, R0, 0xffffffe ;  /* 0x0ffffffe00057836 */ /* 0x001fcc0000000000 */
[----:B------:R-:W0:Y:S02]  /*0730*/  F2I.FTZ.U32.TRUNC.NTZ R5, R5 ;  /* 0x0000000500057305 */ /* 0x000e24000021f000 */
[----:B0-----:R-:W-:-:S04]  /*0740*/  IMAD.MOV R6, RZ, RZ, -R5 ;  /* 0x000000ffff067224 */ /* 0x001fc800078e0a05 */
[----:B------:R-:W-:-:S04]  /*0750*/  IMAD.MOV.U32 R2, RZ, RZ, R6 ;  /* 0x000000ffff027224 */ /* 0x000fc800078e0006 */
[----:B------:R-:W-:Y:S01]  /*0760*/  IMAD R7, R2, R9, RZ ;  /* 0x0000000902077224 */ /* 0x000fe200078e02ff */
[----:B------:R-:W-:-:S03]  /*0770*/  IABS R2, R13 ;  /* 0x0000000d00027213 */ /* 0x000fc60000000000 */
[----:B------:R-:W-:Y:S01]  /*0780*/  IMAD.HI.U32 R4, R5, R7, R4 ;  /* 0x0000000705047227 */ /* 0x000fe200078e0004 */
[----:B------:R-:W-:-:S03]  /*0790*/  IABS R7, R31 ;  /* 0x0000001f00077213 */ /* 0x000fc60000000000 */
[----:B------:R-:W-:Y:S01]  /*07a0*/  IMAD.MOV R0, RZ, RZ, -R2 ;  /* 0x000000ffff007224 */ /* 0x000fe200078e0a02 */
[----:B------:R-:W0:Y:S01]  /*07b0*/  I2F.RP R6, R7 ;  /* 0x0000000700067306 */ /* 0x000e220000209400 */
[----:B------:R-:W-:-:S04]  /*07c0*/  IMAD.HI.U32 R4, R4, R11, RZ ;  /* 0x0000000b04047227 */ /* 0x000fc800078e00ff */
[----:B------:R-:W-:Y:S01]  /*07d0*/  IMAD R0, R4, R0, R11 ;  /* 0x0000000004007224 */ /* 0x000fe200078e020b */
[----:B------:R-:W-:Y:S02]  /*07e0*/  LOP3.LUT R11, R3, 0x7f, RZ, 0xc0, !PT ;  /* 0x0000007f030b7812 */ /* 0x000fe400078ec0ff */
[----:B------:R-:W1:Y:S02]  /*07f0*/  I2F.RP R2, R15 ;  /* 0x0000000f00027306 */ /* 0x000e640000209400 */
[----:B------:R-:W-:-:S06]  /*0800*/  ISETP.GT.U32.AND P1, PT, R9, R0, PT ;  /* 0x000000000900720c */ /* 0x000fcc0003f24070 */
[----:B0-----:R-:W0:Y:S07]  /*0810*/  MUFU.RCP R6, R6 ;  /* 0x0000000600067308 */ /* 0x001e2e0000001000 */
[----:B------:R-:W-:Y:S01]  /*0820*/  @!P1 IMAD.IADD R0, R0, 0x1, -R9 ;  /* 0x0000000100009824 */ /* 0x000fe200078e0a09 */
[----:B-1----:R-:W1:Y:S01]  /*0830*/  MUFU.RCP R2, R2 ;  /* 0x0000000200027308 */ /* 0x002e620000001000 */
[----:B------:R-:W-:Y:S01]  /*0840*/  @!P1 VIADD R4, R4, 0x1 ;  /* 0x0000000104049836 */ /* 0x000fe20000000000 */
[----:B------:R-:W-:-:S02]  /*0850*/  ISETP.NE.AND P1, PT, R13, RZ, PT ;  /* 0x000000ff0d00720c */ /* 0x000fc40003f25270 */
[----:B------:R-:W-:Y:S02]  /*0860*/  ISETP.GE.U32.AND P0, PT, R0, R9, PT ;  /* 0x000000090000720c */ /* 0x000fe40003f06070 */
[----:B------:R-:W-:Y:S01]  /*0870*/  LOP3.LUT R0, R12, R13, RZ, 0x3c, !PT ;  /* 0x0000000d0c007212 */ /* 0x000fe200078e3cff */
[----:B0-----:R-:W-:-:S03]  /*0880*/  VIADD R8, R6, 0xffffffe ;  /* 0x0ffffffe06087836 */ /* 0x001fc60000000000 */
[----:B------:R-:W-:Y:S01]  /*0890*/  ISETP.GE.AND P2, PT, R0, RZ, PT ;  /* 0x000000ff0000720c */ /* 0x000fe20003f46270 */
[----:B------:R0:W-:Y:S01]  /*08a0*/  F2I.FTZ.U32.TRUNC.NTZ R9, R8 ;  /* 0x0000000800097305 */ /* 0x0001e2000021f000 */
[----:B-1----:R-:W-:-:S05]  /*08b0*/  VIADD R5, R2, 0xffffffe ;  /* 0x0ffffffe02057836 */ /* 0x002fca0000000000 */
[----:B------:R-:W-:Y:S02]  /*08c0*/  @P0 VIADD R4, R4, 0x1 ;  /* 0x0000000104040836 */ /* 0x000fe40000000000 */
[----:B0-----:R-:W-:Y:S01]  /*08d0*/  IMAD.MOV.U32 R8, RZ, RZ, RZ ;  /* 0x000000ffff087224 */ /* 0x001fe200078e00ff */
[----:B------:R-:W0:Y:S01]  /*08e0*/  F2I.FTZ.U32.TRUNC.NTZ R5, R5 ;  /* 0x0000000500057305 */ /* 0x000e22000021f000 */
[----:B------:R-:W-:Y:S02]  /*08f0*/  IMAD.MOV.U32 R14, RZ, RZ, R4 ;  /* 0x000000ffff0e7224 */ /* 0x000fe400078e0004 */
[----:B------:R-:W-:Y:S02]  /*0900*/  IMAD.MOV.U32 R4, RZ, RZ, RZ ;  /* 0x000000ffff047224 */ /* 0x000fe400078e00ff */
[----:B------:R-:W-:Y:S01]  /*0910*/  @!P2 IMAD.MOV R14, RZ, RZ, -R14 ;  /* 0x000000ffff0ea224 */ /* 0x000fe200078e0a0e */
[----:B------:R-:W-:-:S05]  /*0920*/  @!P1 LOP3.LUT R14, RZ, R13, RZ, 0x33, !PT ;  /* 0x0000000dff0e9212 */ /* 0x000fca00078e33ff */
[----:B------:R-:W-:-:S04]  /*0930*/  IMAD.MOV R0, RZ, RZ, -R14 ;  /* 0x000000ffff007224 */ /* 0x000fc800078e0a0e */
[----:B------:R-:W-:Y:S01]  /*0940*/  IMAD R0, R13, R0, R12 ;  /* 0x000000000d007224 */ /* 0x000fe200078e020c */
[----:B------:R-:W-:Y:S01]  /*0950*/  LEA.HI R13, R3, UR5, RZ, 0x1a ;  /* 0x00000005030d7c11 */ /* 0x000fe2000f8fd0ff */
[----:B0-----:R-:W-:Y:S02]  /*0960*/  IMAD.MOV R2, RZ, RZ, -R5 ;  /* 0x000000ffff027224 */ /* 0x001fe400078e0a05 */
[----:B------:R-:W-:Y:S02]  /*0970*/  IMAD.IADD R0, R10, 0x1, R0 ;  /* 0x000000010a007824 */ /* 0x000fe400078e0200 */
[----:B------:R-:W-:Y:S02]  /*0980*/  IMAD R17, R2, R15, RZ ;  /* 0x0000000f02117224 */ /* 0x000fe400078e02ff */
[----:B------:R-:W-:Y:S02]  /*0990*/  IMAD.MOV R10, RZ, RZ, -R9 ;  /* 0x000000ffff0a7224 */ /* 0x000fe400078e0a09 */
[----:B------:R-:W-:-:S02]  /*09a0*/  IMAD.SHL.U32 R2, R14, 0x80, RZ ;  /* 0x000000800e027824 */ /* 0x000fc400078e00ff */
[----:B------:R-:W-:Y:S02]  /*09b0*/  IMAD R0, R0, 0x80, R11 ;  /* 0x0000008000007824 */ /* 0x000fe400078e020b */
[----:B------:R-:W-:Y:S01]  /*09c0*/  IMAD.HI.U32 R4, R5, R17, R4 ;  /* 0x0000001105047227 */ /* 0x000fe200078e0004 */
[----:B------:R-:W-:Y:S02]  /*09d0*/  LOP3.LUT R13, R2, 0x41, R13, 0xf8, !PT ;  /* 0x00000041020d7812 */ /* 0x000fe400078ef80d */
[----:B------:R-:W-:Y:S01]  /*09e0*/  IABS R6, R0 ;  /* 0x0000000000067213 */ /* 0x000fe20000000000 */
[----:B------:R-:W-:Y:S01]  /*09f0*/  IMAD R5, R10, R7, RZ ;  /* 0x000000070a057224 */ /* 0x000fe200078e02ff */
[----:B------:R-:W-:Y:S02]  /*0a00*/  IABS R10, R13 ;  /* 0x0000000d000a7213 */ /* 0x000fe40000000000 */
[----:B------:R-:W-:Y:S01]  /*0a10*/  LOP3.LUT R17, R13, 0x2, RZ, 0xfc, !PT ;  /* 0x000000020d117812 */ /* 0x000fe200078efcff */
[----:B------:R-:W-:Y:S01]  /*0a20*/  IMAD.HI.U32 R8, R9, R5, R8 ;  /* 0x0000000509087227 */ /* 0x000fe200078e0008 */
[----:B------:R-:W-:-:S02]  /*0a30*/  LOP3.LUT R18, R13, 0x4, RZ, 0xfc, !PT ;  /* 0x000000040d127812 */ /* 0x000fc400078efcff */
[----:B------:R-:W-:Y:S01]  /*0a40*/  IABS R14, R17 ;  /* 0x00000011000e7213 */ /* 0x000fe20000000000 */
[----:B------:R-:W-:Y:S01]  /*0a50*/  IMAD.HI.U32 R4, R4, R6, RZ ;  /* 0x0000000604047227 */ /* 0x000fe200078e00ff */
[----:B------:R-:W-:Y:S02]  /*0a60*/  IABS R16, R18 ;  /* 0x0000001200107213 */ /* 0x000fe40000000000 */
[C---:B------:R-:W-:Y:S01]  /*0a70*/  LOP3.LUT R19, R13.reuse, 0x6, RZ, 0xfc, !PT ;  /* 0x000000060d137812 */ /* 0x040fe200078efcff */
[C---:B------:R-:W-:Y:S01]  /*0a80*/  IMAD.HI.U32 R5, R8.reuse, R10, RZ ;  /* 0x0000000a08057227 */ /* 0x040fe200078e00ff */
[C---:B------:R-:W-:Y:S02]  /*0a90*/  LOP3.LUT R20, R13.reuse, 0x8, RZ, 0xfc, !PT ;  /* 0x000000080d147812 */ /* 0x040fe400078efcff */
[C---:B------:R-:W-:Y:S01]  /*0aa0*/  LOP3.LUT R21, R13.reuse, 0x1a, RZ, 0xfc, !PT ;  /* 0x0000001a0d157812 */ /* 0x040fe200078efcff */
[----:B------:R-:W-:Y:S01]  /*0ab0*/  IMAD.MOV R4, RZ, RZ, -R4 ;  /* 0x000000ffff047224 */ /* 0x000fe200078e0a04 */
[C---:B------:R-:W-:Y:S01]  /*0ac0*/  LOP3.LUT R23, R13.reuse, 0x26, RZ, 0xfc, !PT ;  /* 0x000000260d177812 */ /* 0x040fe200078efcff */
[----:B------:R-:W-:Y:S01]  /*0ad0*/  IMAD.MOV R12, RZ, RZ, -R5 ;  /* 0x000000ffff0c7224 */ /* 0x000fe200078e0a05 */
[----:B------:R-:W-:Y:S01]  /*0ae0*/  LOP3.LUT R25, R13, 0x28, RZ, 0xfc, !PT ;  /* 0x000000280d197812 */ /* 0x000fe200078efcff */
[----:B------:R-:W-:Y:S01]  /*0af0*/  IMAD R6, R15, R4, R6 ;  /* 0x000000040f067224 */ /* 0x000fe200078e0206 */
[----:B------:R-:W-:Y:S01]  /*0b00*/  IABS R40, R23 ;  /* 0x0000001700287213 */ /* 0x000fe20000000000 */
[----:B------:R-:W-:Y:S01]  /*0b10*/  IMAD R4, R7, R12, R10 ;  /* 0x0000000c07047224 */ /* 0x000fe200078e020a */
[----:B------:R-:W-:Y:S01]  /*0b20*/  IABS R42, R25 ;  /* 0x00000019002a7213 */ /* 0x000fe20000000000 */
[----:B------:R-:W-:Y:S01]  /*0b30*/  IMAD.HI.U32 R5, R8, R14, RZ ;  /* 0x0000000e08057227 */ /* 0x000fe200078e00ff */
[----:B------:R-:W-:-:S02]  /*0b40*/  ISETP.GT.U32.AND P0, PT, R15, R6, PT ;  /* 0x000000060f00720c */ /* 0x000fc40003f04070 */
[----:B------:R-:W-:Y:S01]  /*0b50*/  ISETP.GT.U32.AND P2, PT, R7, R4, PT ;  /* 0x000000040700720c */ /* 0x000fe20003f44070 */
[----:B------:R-:W-:Y:S01]  /*0b60*/  IMAD.MOV R5, RZ, RZ, -R5 ;  /* 0x000000ffff057224 */ /* 0x000fe200078e0a05 */
[C---:B------:R-:W-:Y:S01]  /*0b70*/  LOP3.LUT R29, R13.reuse, 0x2c, RZ, 0xfc, !PT ;  /* 0x0000002c0d1d7812 */ /* 0x040fe200078efcff */
[----:B------:R-:W-:Y:S01]  /*0b80*/  IMAD.HI.U32 R9, R8, R16, RZ ;  /* 0x0000001008097227 */ /* 0x000fe200078e00ff */
[----:B------:R-:W-:Y:S02]  /*0b90*/  LOP3.LUT R27, R13, 0x2a, RZ, 0xfc, !PT ;  /* 0x0000002a0d1b7812 */ /* 0x000fe400078efcff */
[----:B------:R-:W-:Y:S01]  /*0ba0*/  IABS R46, R29 ;  /* 0x0000001d002e7213 */ /* 0x000fe20000000000 */
[----:B------:R-:W-:Y:S01]  /*0bb0*/  IMAD R10, R7, R5, R14 ;  /* 0x00000005070a7224 */ /* 0x000fe200078e020e */
[----:B------:R-:W-:Y:S01]  /*0bc0*/  IABS R14, R19 ;  /* 0x00000013000e7213 */ /* 0x000fe20000000000 */
[----:B------:R-:W-:Y:S01]  /*0bd0*/  IMAD.MOV R9, RZ, RZ, -R9 ;  /* 0x000000ffff097224 */ /* 0x000fe200078e0a09 */
[----:B------:R-:W-:Y:S01]  /*0be0*/  LOP3.LUT R33, R13, 0x2e, RZ, 0xfc, !PT ;  /* 0x0000002e0d217812 */ /* 0x000fe200078efcff */
[----:B------:R-:W-:Y:S01]  /*0bf0*/  @!P0 IMAD.IADD R6, R6, 0x1, -R15 ;  /* 0x0000000106068824 */ /* 0x000fe200078e0a0f */
[----:B------:R-:W-:Y:S01]  /*0c00*/  ISETP.GT.U32.AND P3, PT, R7, R10, PT ;  /* 0x0000000a0700720c */ /* 0x000fe20003f64070 */
[----:B------:R-:W-:Y:S01]  /*0c10*/  @!P2 IMAD.IADD R4, R4, 0x1, -R7 ;  /* 0x000000010404a824 */ /* 0x000fe200078e0a07 */
[----:B------:R-:W-:Y:S01]  /*0c20*/  ISETP.NE.U32.AND P2, PT, R11, RZ, PT ;  /* 0x000000ff0b00720c */ /* 0x000fe20003f45070 */
[----:B------:R-:W-:Y:S01]  /*0c30*/  IMAD.HI.U32 R5, R8, R14, RZ ;  /* 0x0000000e08057227 */ /* 0x000fe200078e00ff */
[----:B------:R-:W-:-:S02]  /*0c40*/  ISETP.GT.U32.AND P4, PT, R15, R6, PT ;  /* 0x000000060f00720c */ /* 0x000fc40003f84070 */
[C---:B------:R-:W-:Y:S01]  /*0c50*/  ISETP.GT.U32.AND P6, PT, R7.reuse, R4, PT ;  /* 0x000000040700720c */ /* 0x040fe20003fc4070 */
[----:B------:R-:W-:Y:S01]  /*0c60*/  IMAD R12, R7, R9, R16 ;  /* 0x00000009070c7224 */ /* 0x000fe200078e0210 */
[----:B------:R-:W-:Y:S01]  /*0c70*/  IABS R16, R20 ;  /* 0x0000001400107213 */ /* 0x000fe20000000000 */
[----:B------:R-:W-:Y:S01]  /*0c80*/  IMAD.MOV R5, RZ, RZ, -R5 ;  /* 0x000000ffff057224 */ /* 0x000fe200078e0a05 */
[----:B------:R-:W-:Y:S02]  /*0c90*/  LOP3.LUT R11, R13, 0xa, RZ, 0xfc, !PT ;  /* 0x0000000a0d0b7812 */ /* 0x000fe400078efcff */
[C---:B------:R-:W-:Y:S01]  /*0ca0*/  ISETP.GT.U32.AND P1, PT, R7.reuse, R12, PT ;  /* 0x0000000c0700720c */ /* 0x040fe20003f24070 */
[----:B------:R-:W-:Y:S01]  /*0cb0*/  IMAD R14, R7, R5, R14 ;  /* 0x00000005070e7224 */ /* 0x000fe200078e020e */
[----:B------:R-:W-:Y:S01]  /*0cc0*/  IABS R9, R11 ;  /* 0x0000000b00097213 */ /* 0x000fe20000000000 */
[----:B------:R-:W-:Y:S01]  /*0cd0*/  IMAD.HI.U32 R5, R8, R16, RZ ;  /* 0x0000001008057227 */ /* 0x000fe200078e00ff */
[----:B------:R-:W-:-:S02]  /*0ce0*/  ISETP.GE.AND P0, PT, R17, RZ, PT ;  /* 0x000000ff1100720c */ /* 0x000fc40003f06270 */
[----:B------:R-:W-:Y:S01]  /*0cf0*/  ISETP.GT.U32.AND P5, PT, R7, R14, PT ;  /* 0x0000000e0700720c */ /* 0x000fe20003fa4070 */
[----:B------:R-:W-:Y:S01]  /*0d00*/  @!P6 IMAD.IADD R4, R4, 0x1, -R7 ;  /* 0x000000010404e824 */ /* 0x000fe200078e0a07 */
[C---:B------:R-:W-:Y:S01]  /*0d10*/  ISETP.GE.AND P6, PT, R13.reuse, RZ, PT ;  /* 0x000000ff0d00720c */ /* 0x040fe20003fc6270 */
[----:B------:R-:W-:Y:S01]  /*0d20*/  IMAD.MOV R5, RZ, RZ, -R5 ;  /* 0x000000ffff057224 */ /* 0x000fe200078e0a05 */
[----:B------:R-:W-:Y:S01]  /*0d30*/  LOP3.LUT R17, R13, 0x14, RZ, 0xfc, !PT ;  /* 0x000000140d117812 */ /* 0x000fe200078efcff */
[--C-:B------:R-:W-:Y:S01]  /*0d40*/  @!P3 IMAD.IADD R10, R10, 0x1, -R7.reuse ;  /* 0x000000010a0ab824 */ /* 0x100fe200078e0a07 */
[----:B------:R-:W-:Y:S01]  /*0d50*/  IABS R44, R27 ;  /* 0x0000001b002c7213 */ /* 0x000fe20000000000 */
[--C-:B------:R-:W-:Y:S01]  /*0d60*/  @!P1 IMAD.IADD R12, R12, 0x1, -R7.reuse ;  /* 0x000000010c0c9824 */ /* 0x100fe200078e0a07 */
[----:B------:R-:W-:Y:S01]  /*0d70*/  IABS R24, R17 ;  /* 0x0000001100187213 */ /* 0x000fe20000000000 */
[C---:B------:R-:W-:Y:S01]  /*0d80*/  IMAD R16, R7.reuse, R5, R16 ;  /* 0x0000000507107224 */ /* 0x040fe200078e0210 */
[C---:B------:R-:W-:Y:S01]  /*0d90*/  ISETP.GT.U32.AND P1, PT, R7.reuse, R10, PT ;  /* 0x0000000a0700720c */ /* 0x040fe20003f24070 */
[----:B------:R-:W-:Y:S01]  /*0da0*/  IMAD.MOV.U32 R155, RZ, RZ, R4 ;  /* 0x000000ffff9b7224 */ /* 0x000fe200078e0004 */
[C---:B------:R-:W-:Y:S01]  /*0db0*/  ISETP.GT.U32.AND P3, PT, R7.reuse, R12, PT ;  /* 0x0000000c0700720c */ /* 0x040fe20003f64070 */
[----:B------:R-:W-:Y:S01]  /*0dc0*/  @!P5 IMAD.IADD R14, R14, 0x1, -R7 ;  /* 0x000000010e0ed824 */ /* 0x000fe200078e0a07 */
[C---:B------:R-:W-:Y:S01]  /*0dd0*/  ISETP.GT.U32.AND P5, PT, R7.reuse, R16, PT ;  /* 0x000000100700720c */ /* 0x040fe20003fa4070 */
[----:B------:R-:W-:Y:S01]  /*0de0*/  @!P4 IMAD.IADD R6, R6, 0x1, -R15 ;  /* 0x000000010606c824 */ /* 0x000fe200078e0a0f */
[----:B------:R-:W-:Y:S01]  /*0df0*/  ISETP.GE.AND P4, PT, R18, RZ, PT ;  /* 0x000000ff1200720c */ /* 0x000fe20003f86270 */
[----:B------:R-:W-:Y:S01]  /*0e00*/  @!P6 IMAD.MOV R155, RZ, RZ, -R155 ;  /* 0x000000ffff9be224 */ /* 0x000fe200078e0a9b */
[----:B------:R-:W-:Y:S01]  /*0e10*/  ISETP.GT.U32.AND P6, PT, R7, R14, PT ;  /* 0x0000000e0700720c */ /* 0x000fe20003fc4070 */
[----:B------:R-:W-:Y:S01]  /*0e20*/  IMAD.HI.U32 R4, R8, R9, RZ ;  /* 0x0000000908047227 */ /* 0x000fe200078e00ff */
[----:B------:R-:W-:-:S02]  /*0e30*/  LOP3.LUT R5, R13, 0xc, RZ, 0xfc, !PT ;  /* 0x0000000c0d057812 */ /* 0x000fc400078efcff */
[----:B------:R-:W-:Y:S01]  /*0e40*/  LOP3.LUT R15, R13, 0x10, RZ, 0xfc, !PT ;  /* 0x000000100d0f7812 */ /* 0x000fe200078efcff */
[----:B------:R-:W-:Y:S01]  /*0e50*/  IMAD.MOV R4, RZ, RZ, -R4 ;  /* 0x000000ffff047224 */ /* 0x000fe200078e0a04 */
[----:B------:R-:W-:Y:S01]  /*0e60*/  IABS R18, R5 ;  /* 0x0000000500127213 */ /* 0x000fe20000000000 */
[--C-:B------:R-:W-:Y:S01]  /*0e70*/  @!P3 IMAD.IADD R12, R12, 0x1, -R7.reuse ;  /* 0x000000010c0cb824 */ /* 0x100fe200078e0a07 */
[----:B------:R-:W-:Y:S01]  /*0e80*/  ISETP.GE.AND P3, PT, R20, RZ, PT ;  /* 0x000000ff1400720c */ /* 0x000fe20003f66270 */
[----:B------:R-:W-:Y:S01]  /*0e90*/  @!P5 IMAD.IADD R16, R16, 0x1, -R7 ;  /* 0x000000011010d824 */ /* 0x000fe200078e0a07 */
[----:B------:R-:W-:Y:S01]  /*0ea0*/  IABS R22, R15 ;  /* 0x0000000f00167213 */ /* 0x000fe20000000000 */
[----:B------:R-:W-:Y:S01]  /*0eb0*/  IMAD R4, R7, R4, R9 ;  /* 0x0000000407047224 */ /* 0x000fe200078e0209 */
[----:B------:R-:W-:Y:S01]  /*0ec0*/  IABS R48, R33 ;  /* 0x0000002100307213 */ /* 0x000fe20000000000 */
[----:B------:R-:W-:Y:S01]  /*0ed0*/  @!P4 IMAD.MOV R12, RZ, RZ, -R12 ;  /* 0x000000ffff0cc224 */ /* 0x000fe200078e0a0c */
[----:B------:R-:W-:Y:S01]  /*0ee0*/  ISETP.GE.AND P4, PT, R5, RZ, PT ;  /* 0x000000ff0500720c */ /* 0x000fe20003f86270 */
[--C-:B------:R-:W-:Y:S01]  /*0ef0*/  @!P1 IMAD.IADD R10, R10, 0x1, -R7.reuse ;  /* 0x000000010a0a9824 */ /* 0x100fe200078e0a07 */
[C---:B------:R-:W-:Y:S01]  /*0f00*/  ISETP.GT.U32.AND P5, PT, R7.reuse, R16, PT ;  /* 0x000000100700720c */ /* 0x040fe20003fa4070 */
[----:B------:R-:W-:Y:S01]  /*0f10*/  @!P6 IMAD.IADD R14, R14, 0x1, -R7 ;  /* 0x000000010e0ee824 */ /* 0x000fe200078e0a07 */
[----:B------:R-:W-:Y:S01]  /*0f20*/  ISETP.GT.U32.AND P6, PT, R7, R4, PT ;  /* 0x000000040700720c */ /* 0x000fe20003fc4070 */
[----:B------:R-:W-:Y:S01]  /*0f30*/  IMAD.HI.U32 R5, R8, R18, RZ ;  /* 0x0000001208057227 */ /* 0x000fe200078e00ff */
[----:B------:R-:W-:-:S02]  /*0f40*/  ISETP.GE.AND P1, PT, R19, RZ, PT ;  /* 0x000000ff1300720c */ /* 0x000fc40003f26270 */
[----:B------:R-:W-:Y:S01]  /*0f50*/  LOP3.LUT R19, R13, 0x16, RZ, 0xfc, !PT ;  /* 0x000000160d137812 */ /* 0x000fe200078efcff */
[----:B------:R-:W-:Y:S01]  /*0f60*/  @!P0 IMAD.MOV R10, RZ, RZ, -R10 ;  /* 0x000000ffff0a8224 */ /* 0x000fe200078e0a0a */
[----:B------:R-:W-:Y:S01]  /*0f70*/  ISETP.GE.AND P0, PT, R11, RZ, PT ;  /* 0x000000ff0b00720c */ /* 0x000fe20003f06270 */
[----:B------:R-:W-:Y:S01]  /*0f80*/  IMAD.MOV R9, RZ, RZ, -R5 ;  /* 0x000000ffff097224 */ /* 0x000fe200078e0a05 */
[----:B------:R-:W-:Y:S02]  /*0f90*/  LOP3.LUT R11, R13, 0xe, RZ, 0xfc, !PT ;  /* 0x0000000e0d0b7812 */ /* 0x000fe400078efcff */
[----:B------:R-:W-:Y:S01]  /*0fa0*/  IABS R26, R19 ;  /* 0x00000013001a7213 */ /* 0x000fe20000000000 */
[----:B------:R-:W-:Y:S01]  /*0fb0*/  IMAD R18, R7, R9, R18 ;  /* 0x0000000907127224 */ /* 0x000fe200078e0212 */
[----:B------:R-:W-:Y:S01]  /*0fc0*/  IABS R20, R11 ;  /* 0x0000000b00147213 */ /* 0x000fe20000000000 */
[--C-:B------:R-:W-:Y:S01]  /*0fd0*/  @!P5 IMAD.IADD R16, R16, 0x1, -R7.reuse ;  /* 0x000000011010d824 */ /* 0x100fe200078e0a07 */
[----:B------:R-:W-:Y:S01]  /*0fe0*/  LOP3.LUT R35, R13, 0x30, RZ, 0xfc, !PT ;  /* 0x000000300d237812 */ /* 0x000fe200078efcff */
[----:B------:R-:W-:Y:S01]  /*0ff0*/  @!P6 IMAD.IADD R4, R4, 0x1, -R7 ;  /* 0x000000010404e824 */ /* 0x000fe200078e0a07 */
[----:B------:R-:W-:Y:S01]  /*1000*/  ISETP.GT.U32.AND P5, PT, R7, R18, PT ;  /* 0x000000120700720c */ /* 0x000fe20003fa4070 */
[----:B------:R-:W-:Y:S01]  /*1010*/  IMAD.HI.U32 R5, R8, R20, RZ ;  /* 0x0000001408057227 */ /* 0x000fe200078e00ff */
[----:B------:R-:W-:-:S02]  /*1020*/  IABS R50, R35 ;  /* 0x0000002300327213 */ /* 0x000fc40000000000 */
[----:B------:R-:W-:Y:S01]  /*1030*/  ISETP.GT.U32.AND P6, PT, R7, R4, PT ;  /* 0x000000040700720c */ /* 0x000fe20003fc4070 */
[----:B------:R-:W-:Y:S01]  /*1040*/  @!P1 IMAD.MOV R14, RZ, RZ, -R14 ;  /* 0x000000ffff0e9224 */ /* 0x000fe200078e0a0e */
[----:B------:R-:W-:Y:S01]  /*1050*/  ISETP.GE.AND P1, PT, R11, RZ, PT ;  /* 0x000000ff0b00720c */ /* 0x000fe20003f26270 */
[----:B------:R-:W-:Y:S01]  /*1060*/  IMAD.MOV R5, RZ, RZ, -R5 ;  /* 0x000000ffff057224 */ /* 0x000fe200078e0a05 */
[C---:B------:R-:W-:Y:S01]  /*1070*/  LOP3.LUT R11, R13.reuse, 0x12, RZ, 0xfc, !PT ;  /* 0x000000120d0b7812 */ /* 0x040fe200078efcff */
[----:B------:R-:W-:Y:S01]  /*1080*/  IMAD.HI.U32 R9, R8, R22, RZ ;  /* 0x0000001608097227 */ /* 0x000fe200078e00ff */
[C---:B------:R-:W-:Y:S02]  /*1090*/  LOP3.LUT R37, R13.reuse, 0x32, RZ, 0xfc, !PT ;  /* 0x000000320d257812 */ /* 0x040fe400078efcff */
[----:B------:R-:W-:Y:S01]  /*10a0*/  LOP3.LUT R39, R13, 0x3c, RZ, 0xfc, !PT ;  /* 0x0000003c0d277812 */ /* 0x000fe200078efcff */
[C---:B------:R-:W-:Y:S01]  /*10b0*/  IMAD R20, R7.reuse, R5, R20 ;  /* 0x0000000507147224 */ /* 0x040fe200078e0214 */
[----:B------:R-:W-:Y:S01]  /*10c0*/  IABS R5, R11 ;  /* 0x0000000b00057213 */ /* 0x000fe20000000000 */
[----:B------:R-:W-:Y:S01]  /*10d0*/  IMAD.MOV R9, RZ, RZ, -R9 ;  /* 0x000000ffff097224 */ /* 0x000fe200078e0a09 */
[----:B------:R-:W-:Y:S01]  /*10e0*/  IABS R52, R37 ;  /* 0x0000002500347213 */ /* 0x000fe20000000000 */
[----:B------:R-:W-:Y:S01]  /*10f0*/  @!P5 IMAD.IADD R18, R18, 0x1, -R7 ;  /* 0x000000011212d824 */ /* 0x000fe200078e0a07 */
[----:B------:R-:W-:Y:S01]  /*1100*/  IABS R62, R39 ;  /* 0x00000027003e7213 */ /* 0x000fe20000000000 */
[----:B------:R-:W-:-:S02]  /*1110*/  IMAD R22, R7, R9, R22 ;  /* 0x0000000907167224 */ /* 0x000fc400078e0216 */
[----:B------:R-:W-:Y:S01]  /*1120*/  IMAD.MOV.U32 R9, RZ, RZ, R5 ;  /* 0x000000ffff097224 */ /* 0x000fe200078e0005 */
[C---:B------:R-:W-:Y:S01]  /*1130*/  ISETP.GT.U32.AND P5, PT, R7.reuse, R18, PT ;  /* 0x000000120700720c */ /* 0x040fe20003fa4070 */
[----:B------:R-:W-:Y:S01]  /*1140*/  @!P6 IMAD.IADD R4, R4, 0x1, -R7 ;  /* 0x000000010404e824 */ /* 0x000fe200078e0a07 */
[----:B------:R-:W-:Y:S01]  /*1150*/  ISETP.GT.U32.AND P6, PT, R7, R20, PT ;  /* 0x000000140700720c */ /* 0x000fe20003fc4070 */
[----:B------:R-:W-:-:S04]  /*1160*/  IMAD.HI.U32 R5, R8, R9, RZ ;  /* 0x0000000908057227 */ /* 0x000fc800078e00ff */
[----:B------:R-:W-:Y:S02]  /*1170*/  IMAD.MOV.U32 R127, RZ, RZ, R4 ;  /* 0x000000ffff7f7224 */ /* 0x000fe400078e0004 */
[----:B------:R-:W-:Y:S02]  /*1180*/  IMAD.MOV R4, RZ, RZ, -R5 ;  /* 0x000000ffff047224 */ /* 0x000fe400078e0a05 */
[----:B------:R-:W-:Y:S01]  /*1190*/  @!P3 IMAD.MOV R16, RZ, RZ, -R16 ;  /* 0x000000ffff10b224 */ /* 0x000fe200078e0a10 */
[C---:B------:R-:W-:Y:S01]  /*11a0*/  ISETP.GT.U32.AND P3, PT, R7.reuse, R22, PT ;  /* 0x000000160700720c */ /* 0x040fe20003f64070 */
[C---:B------:R-:W-:Y:S02]  /*11b0*/  IMAD R4, R7.reuse, R4, R9 ;  /* 0x0000000407047224 */ /* 0x040fe400078e0209 */
[----:B------:R-:W-:Y:S02]  /*11c0*/  @!P5 IMAD.IADD R18, R18, 0x1, -R7 ;  /* 0x000000011212d824 */ /* 0x000fe400078e0a07 */
[----:B------:R-:W-:Y:S01]  /*11d0*/  @!P0 IMAD.MOV R127, RZ, RZ, -R127 ;  /* 0x000000ffff7f8224 */ /* 0x000fe200078e0a7f */
[----:B------:R-:W-:Y:S01]  /*11e0*/  ISETP.GT.U32.AND P5, PT, R7, R4, PT ;  /* 0x000000040700720c */ /* 0x000fe20003fa4070 */
[----:B------:R-:W-:Y:S01]  /*11f0*/  IMAD.HI.U32 R9, R8, R26, RZ ;  /* 0x0000001a08097227 */ /* 0x000fe200078e00ff */
[----:B------:R-:W-:-:S02]  /*1200*/  ISETP.GE.AND P0, PT, R15, RZ, PT ;  /* 0x000000ff0f00720c */ /* 0x000fc40003f06270 */
[----:B------:R-:W-:Y:S01]  /*1210*/  LOP3.LUT R15, R13, 0x18, RZ, 0xfc, !PT ;  /* 0x000000180d0f7812 */ /* 0x000fe200078efcff */
[----:B------:R-:W-:-:S03]  /*1220*/  IMAD.HI.U32 R5, R8, R24, RZ ;  /* 0x0000001808057227 */ /* 0x000fc600078e00ff */
[----:B------:R-:W-:Y:S01]  /*1230*/  IABS R28, R15 ;  /* 0x0000000f001c7213 */ /* 0x000fe20000000000 */
[----:B------:R-:W-:Y:S02]  /*1240*/  @!P3 IMAD.IADD R22, R22, 0x1, -R7 ;  /* 0x000000011616b824 */ /* 0x000fe400078e0a07 */
[----:B------:R-:W-:Y:S02]  /*1250*/  IMAD.MOV R9, RZ, RZ, -R9 ;  /* 0x000000ffff097224 */ /* 0x000fe400078e0a09 */
[----:B------:R-:W-:Y:S01]  /*1260*/  @!P5 IMAD.IADD R4, R4, 0x1, -R7 ;  /* 0x000000010404d824 */ /* 0x000fe200078e0a07 */
[C---:B------:R-:W-:Y:S01]  /*1270*/  ISETP.GT.U32.AND P3, PT, R7.reuse, R22, PT ;  /* 0x000000160700720c */ /* 0x040fe20003f64070 */
[----:B------:R-:W-:Y:S02]  /*1280*/  IMAD.MOV R5, RZ, RZ, -R5 ;  /* 0x000000ffff057224 */ /* 0x000fe400078e0a05 */
[C---:B------:R-:W-:Y:S01]  /*1290*/  IMAD R26, R7.reuse, R9, R26 ;  /* 0x00000009071a7224 */ /* 0x040fe200078e021a */
[C---:B------:R-:W-:Y:S01]  /*12a0*/  ISETP.GT.U32.AND P5, PT, R7.reuse, R4, PT ;  /* 0x000000040700720c */ /* 0x040fe20003fa4070 */
[----:B------:R-:W-:-:S02]  /*12b0*/  IMAD R24, R7, R5, R24 ;  /* 0x0000000507187224 */ /* 0x000fc400078e0218 */
[----:B------:R-:W-:Y:S01]  /*12c0*/  @!P4 IMAD.MOV R18, RZ, RZ, -R18 ;  /* 0x000000ffff12c224 */ /* 0x000fe200078e0a12 */
[----:B------:R-:W-:Y:S01]  /*12d0*/  ISETP.GE.AND P4, PT, R11, RZ, PT ;  /* 0x000000ff0b00720c */ /* 0x000fe20003f86270 */
[----:B------:R-:W-:Y:S01]  /*12e0*/  IMAD.HI.U32 R5, R8, R28, RZ ;  /* 0x0000001c08057227 */ /* 0x000fe200078e00ff */
[----:B------:R-:W-:-:S03]  /*12f0*/  IABS R11, R21 ;  /* 0x00000015000b7213 */ /* 0x000fc60000000000 */
[----:B------:R-:W-:Y:S01]  /*1300*/  @!P3 IMAD.IADD R22, R22, 0x1, -R7 ;  /* 0x000000011616b824 */ /* 0x000fe200078e0a07 */
[----:B------:R-:W-:Y:S01]  /*1310*/  ISETP.GT.U32.AND P3, PT, R7, R26, PT ;  /* 0x0000001a0700720c */ /* 0x000fe20003f64070 */
[----:B------:R-:W-:Y:S02]  /*1320*/  IMAD.MOV R9, RZ, RZ, -R5 ;  /* 0x000000ffff097224 */ /* 0x000fe400078e0a05 */
[--C-:B------:R-:W-:Y:S01]  /*1330*/  @!P5 IMAD.IADD R4, R4, 0x1, -R7.reuse ;  /* 0x000000010404d824 */ /* 0x100fe200078e0a07 */
[----:B------:R-:W-:Y:S01]  /*1340*/  ISETP.GE.AND P5, PT, R15, RZ, PT ;  /* 0x000000ff0f00720c */ /* 0x000fe20003fa6270 */
[----:B------:R-:W-:Y:S01]  /*1350*/  IMAD R28, R7, R9, R28 ;  /* 0x00000009071c7224 */ /* 0x000fe200078e021c */
[----:B------:R-:W-:Y:S01]  /*1360*/  LOP3.LUT R15, R13, 0x1c, RZ, 0xfc, !PT ;  /* 0x0000001c0d0f7812 */ /* 0x000fe200078efcff */
[----:B------:R-:W-:Y:S02]  /*1370*/  @!P6 IMAD.IADD R20, R20, 0x1, -R7 ;  /* 0x000000011414e824 */ /* 0x000fe400078e0a07 */
[----:B------:R-:W-:Y:S01]  /*1380*/  IMAD.MOV.U32 R9, RZ, RZ, R4 ;  /* 0x000000ffff097224 */ /* 0x000fe200078e0004 */
[----:B------:R-:W-:Y:S01]  /*1390*/  IABS R32, R15 ;  /* 0x0000000f00207213 */ /* 0x000fe20000000000 */
[----:B------:R-:W-:Y:S01]  /*13a0*/  IMAD.HI.U32 R5, R8, R11, RZ ;  /* 0x0000000b08057227 */ /* 0x000fe200078e00ff */
[----:B------:R-:W-:-:S03]  /*13b0*/  ISETP.GT.U32.AND P6, PT, R7, R20, PT ;  /* 0x000000140700720c */ /* 0x000fc60003fc4070 */
[----:B------:R-:W-:Y:S01]  /*13c0*/  @!P4 IMAD.MOV R9, RZ, RZ, -R9 ;  /* 0x000000ffff09c224 */ /* 0x000fe200078e0a09 */
[C---:B------:R-:W-:Y:S01]  /*13d0*/  ISETP.GT.U32.AND P4, PT, R7.reuse, R28, PT ;  /* 0x0000001c0700720c */ /* 0x040fe20003f84070 */
[----:B------:R-:W-:Y:S02]  /*13e0*/  @!P3 IMAD.IADD R26, R26, 0x1, -R7 ;  /* 0x000000011a1ab824 */ /* 0x000fe400078e0a07 */
[----:B------:R-:W-:Y:S02]  /*13f0*/  IMAD.MOV R4, RZ, RZ, -R5 ;  /* 0x000000ffff047224 */ /* 0x000fe400078e0a05 */
[----:B------:R-:W-:Y:S01]  /*1400*/  IMAD.HI.U32 R5, R8, R32, RZ ;  /* 0x0000002008057227 */ /* 0x000fe200078e00ff */
[----:B------:R-:W-:-:S03]  /*1410*/  ISETP.GT.U32.AND P3, PT, R7, R26, PT ;  /* 0x0000001a0700720c */ /* 0x000fc60003f64070 */
[----:B------:R-:W-:Y:S01]  /*1420*/  @!P6 IMAD.IADD R20, R20, 0x1, -R7 ;  /* 0x000000011414e824 */ /* 0x000fe200078e0a07 */
[C---:B------:R-:W-:Y:S01]  /*1430*/  ISETP.GT.U32.AND P6, PT, R7.reuse, R24, PT ;  /* 0x000000180700720c */ /* 0x040fe20003fc4070 */
[C---:B------:R-:W-:Y:S02]  /*1440*/  IMAD R4, R7.reuse, R4, R11 ;  /* 0x0000000407047224 */ /* 0x040fe400078e020b */
[----:B------:R-:W-:Y:S02]  /*1450*/  @!P4 IMAD.IADD R28, R28, 0x1, -R7 ;  /* 0x000000011c1cc824 */ /* 0x000fe400078e0a07 */
[----:B------:R-:W-:Y:S02]  /*1460*/  IMAD.MOV R5, RZ, RZ, -R5 ;  /* 0x000000ffff057224 */ /* 0x000fe400078e0a05 */
[----:B------:R-:W-:Y:S01]  /*1470*/  @!P1 IMAD.MOV R20, RZ, RZ, -R20 ;  /* 0x000000ffff149224 */ /* 0x000fe200078e0a14 */
[C---:B------:R-:W-:Y:S01]  /*1480*/  ISETP.GT.U32.AND P4, PT, R7.reuse, R28, PT ;  /* 0x0000001c0700720c */ /* 0x040fe20003f84070 */
[--C-:B------:R-:W-:Y:S01]  /*1490*/  @!P3 IMAD.IADD R26, R26, 0x1, -R7.reuse ;  /* 0x000000011a1ab824 */ /* 0x100fe200078e0a07 */
[C---:B------:R-:W-:Y:S01]  /*14a0*/  ISETP.GT.U32.AND P3, PT, R7.reuse, R4, PT ;  /* 0x000000040700720c */ /* 0x040fe20003f64070 */
[----:B------:R-:W-:Y:S01]  /*14b0*/  IMAD R32, R7, R5, R32 ;  /* 0x0000000507207224 */ /* 0x000fe200078e0220 */
[----:B------:R-:W-:Y:S01]  /*14c0*/  ISETP.GE.AND P1, PT, R17, RZ, PT ;  /* 0x000000ff1100720c */ /* 0x000fe20003f26270 */
[----:B------:R-:W-:Y:S01]  /*14d0*/  @!P6 IMAD.IADD R24, R24, 0x1, -R7 ;  /* 0x000000011818e824 */ /* 0x000fe200078e0a07 */
[----:B------:R-:W-:Y:S01]  /*14e0*/  LOP3.LUT R17, R13, 0x1e, RZ, 0xfc, !PT ;  /* 0x0000001e0d117812 */ /* 0x000fe200078efcff */
[----:B------:R-:W-:Y:S01]  /*14f0*/  @!P0 IMAD.MOV R22, RZ, RZ, -R22 ;  /* 0x000000ffff168224 */ /* 0x000fe200078e0a16 */
[----:B------:R-:W-:-:S02]  /*1500*/  ISETP.GE.AND P0, PT, R19, RZ, PT ;  /* 0x000000ff1300720c */ /* 0x000fc40003f06270 */
[----:B------:R-:W-:Y:S02]  /*1510*/  ISETP.GT.U32.AND P6, PT, R7, R24, PT ;  /* 0x000000180700720c */ /* 0x000fe40003fc4070 */
[----:B------:R-:W-:Y:S01]  /*1520*/  IABS R34, R17 ;  /* 0x0000001100227213 */ /* 0x000fe20000000000 */
[--C-:B------:R-:W-:Y:S01]  /*1530*/  @!P4 IMAD.IADD R28, R28, 0x1, -R7.reuse ;  /* 0x000000011c1cc824 */ /* 0x100fe200078e0a07 */
[C---:B------:R-:W-:Y:S01]  /*1540*/  LOP3.LUT R19, R13.reuse, 0x20, RZ, 0xfc, !PT ;  /* 0x000000200d137812 */ /* 0x040fe200078efcff */
[----:B------:R-:W-:Y:S01]  /*1550*/  @!P3 IMAD.IADD R4, R4, 0x1, -R7 ;  /* 0x000000010404b824 */ /* 0x000fe200078e0a07 */
[----:B------:R-:W-:Y:S01]  /*1560*/  LOP3.LUT R5, R13, 0x22, RZ, 0xfc, !PT ;  /* 0x000000220d057812 */ /* 0x000fe200078efcff */
[----:B------:R-:W-:Y:S01]  /*1570*/  @!P5 IMAD.MOV R28, RZ, RZ, -R28 ;  /* 0x000000ffff1cd224 */ /* 0x000fe200078e0a1c */
[C---:B------:R-:W-:Y:S01]  /*1580*/  ISETP.GT.U32.AND P5, PT, R7.reuse, R32, PT ;  /* 0x000000200700720c */ /* 0x040fe20003fa4070 */
[----:B------:R-:W-:Y:S01]  /*1590*/  IMAD.HI.U32 R11, R8, R34, RZ ;  /* 0x00000022080b7227 */ /* 0x000fe200078e00ff */
[----:B------:R-:W-:-:S02]  /*15a0*/  ISETP.GT.U32.AND P3, PT, R7, R4, PT ;  /* 0x000000040700720c */ /* 0x000fc40003f64070 */
[----:B------:R-:W-:Y:S01]  /*15b0*/  IABS R36, R19 ;  /* 0x0000001300247213 */ /* 0x000fe20000000000 */
[----:B------:R-:W-:Y:S01]  /*15c0*/  @!P6 IMAD.IADD R24, R24, 0x1, -R7 ;  /* 0x000000011818e824 */ /* 0x000fe200078e0a07 */
[----:B------:R-:W-:Y:S01]  /*15d0*/  ISETP.GE.AND P6, PT, R21, RZ, PT ;  /* 0x000000ff1500720c */ /* 0x000fe20003fc6270 */
[----:B------:R-:W-:Y:S01]  /*15e0*/  IMAD.MOV R11, RZ, RZ, -R11 ;  /* 0x000000ffff0b7224 */ /* 0x000fe200078e0a0b */
[----:B------:R-:W-:Y:S01]  /*15f0*/  LOP3.LUT R21, R13, 0x24, RZ, 0xfc, !PT ;  /* 0x000000240d157812 */ /* 0x000fe200078efcff */
[----:B------:R-:W-:Y:S01]  /*1600*/  @!P1 IMAD.MOV R24, RZ, RZ, -R24 ;  /* 0x000000ffff189224 */ /* 0x000fe200078e0a18 */
[----:B------:R-:W-:Y:S01]  /*1610*/  ISETP.GE.AND P1, PT, R15, RZ, PT ;  /* 0x000000ff0f00720c */ /* 0x000fe20003f26270 */
[----:B------:R-:W-:Y:S01]  /*1620*/  IMAD R34, R7, R11, R34 ;  /* 0x0000000b07227224 */ /* 0x000fe200078e0222 */
[----:B------:R-:W-:Y:S01]  /*1630*/  IABS R38, R21 ;  /* 0x0000001500267213 */ /* 0x000fe20000000000 */
[--C-:B------:R-:W-:Y:S01]  /*1640*/  @!P5 IMAD.IADD R32, R32, 0x1, -R7.reuse ;  /* 0x000000012020d824 */ /* 0x100fe200078e0a07 */
[----:B------:R-:W-:Y:S01]  /*1650*/  ISETP.GE.AND P4, PT, R19, RZ, PT ;  /* 0x000000ff1300720c */ /* 0x000fe20003f86270 */
[----:B------:R-:W-:Y:S01]  /*1660*/  @!P3 IMAD.IADD R4, R4, 0x1, -R7 ;  /* 0x000000010404b824 */ /* 0x000fe200078e0a07 */
[----:B------:R-:W-:Y:S01]  /*1670*/  ISETP.GE.AND P3, PT, R5, RZ, PT ;  /* 0x000000ff0500720c */ /* 0x000fe20003f66270 */
[----:B------:R-:W-:Y:S01]  /*1680*/  IMAD.HI.U32 R15, R8, R36, RZ ;  /* 0x00000024080f7227 */ /* 0x000fe200078e00ff */
[----:B------:R-:W-:-:S03]  /*1690*/  ISETP.GT.U32.AND P5, PT, R7, R32, PT ;  /* 0x000000200700720c */ /* 0x000fc60003fa4070 */
[----:B------:R-:W-:Y:S02]  /*16a0*/  IMAD.MOV.U32 R11, RZ, RZ, R4 ;  /* 0x000000ffff0b7224 */ /* 0x000fe400078e0004 */
[----:B------:R-:W-:Y:S02]  /*16b0*/  IMAD.MOV R15, RZ, RZ, -R15 ;  /* 0x000000ffff0f7224 */ /* 0x000fe400078e0a0f */
[----:B------:R-:W-:Y:S01]  /*16c0*/  @!P6 IMAD.MOV R11, RZ, RZ, -R11 ;  /* 0x000000ffff0be224 */ /* 0x000fe200078e0a0b */
[C---:B------:R-:W-:Y:S01]  /*16d0*/  ISETP.GT.U32.AND P6, PT, R7.reuse, R34, PT ;  /* 0x000000220700720c */ /* 0x040fe20003fc4070 */
[----:B------:R-:W-:Y:S02]  /*16e0*/  IMAD R36, R7, R15, R36 ;  /* 0x0000000f07247224 */ /* 0x000fe400078e0224 */
[----:B------:R-:W-:Y:S01]  /*16f0*/  @!P0 IMAD.MOV R26, RZ, RZ, -R26 ;  /* 0x000000ffff1a8224 */ /* 0x000fe200078e0a1a */
[----:B------:R-:W-:Y:S01]  /*1700*/  ISETP.GE.AND P0, PT, R17, RZ, PT ;  /* 0x000000ff1100720c */ /* 0x000fe20003f06270 */
[----:B------:R-:W-:Y:S01]  /*1710*/  @!P5 IMAD.IADD R32, R32, 0x1, -R7 ;  /* 0x000000012020d824 */ /* 0x000fe200078e0a07 */
[----:B------:R-:W-:Y:S01]  /*1720*/  ISETP.GT.U32.AND P5, PT, R7, R36, PT ;  /* 0x000000240700720c */ /* 0x000fe20003fa4070 */
[----:B------:R-:W-:Y:S01]  /*1730*/  IMAD.HI.U32 R15, R8, R40, RZ ;  /* 0x00000028080f7227 */ /* 0x000fe200078e00ff */
[----:B------:R-:W-:-:S03]  /*1740*/  IABS R17, R5 ;  /* 0x0000000500117213 */ /* 0x000fc60000000000 */
[----:B------:R-:W-:Y:S02]  /*1750*/  IMAD.MOV R15, RZ, RZ, -R15 ;  /* 0x000000ffff0f7224 */ /* 0x000fe400078e0a0f */
[----:B------:R-:W-:Y:S02]  /*1760*/  @!P6 IMAD.IADD R34, R34, 0x1, -R7 ;  /* 0x000000012222e824 */ /* 0x000fe400078e0a07 */
[----:B------:R-:W-:-:S03]  /*1770*/  IMAD.HI.U32 R4, R8, R17, RZ ;  /* 0x0000001108047227 */ /* 0x000fc600078e00ff */
[C---:B------:R-:W-:Y:S01]  /*1780*/  ISETP.GT.U32.AND P6, PT, R7.reuse, R34, PT ;  /* 0x000000220700720c */ /* 0x040fe20003fc4070 */
[----:B------:R-:W-:Y:S02]  /*1790*/  @!P5 IMAD.IADD R36, R36, 0x1, -R7 ;  /* 0x000000012424d824 */ /* 0x000fe400078e0a07 */
[----:B------:R-:W-:Y:S02]  /*17a0*/  IMAD.MOV R4, RZ, RZ, -R4 ;  /* 0x000000ffff047224 */ /* 0x000fe400078e0a04 */
[C---:B------:R-:W-:Y:S01]  /*17b0*/  IMAD R40, R7.reuse, R15, R40 ;  /* 0x0000000f07287224 */ /* 0x040fe200078e0228 */
[C---:B------:R-:W-:Y:S01]  /*17c0*/  ISETP.GT.U32.AND P5, PT, R7.reuse, R36, PT ;  /* 0x000000240700720c */ /* 0x040fe20003fa4070 */
[----:B------:R-:W-:Y:S02]  /*17d0*/  IMAD R4, R7, R4, R17 ;  /* 0x0000000407047224 */ /* 0x000fe400078e0211 */
[----:B------:R-:W-:-:S04]  /*17e0*/  IMAD.HI.U32 R17, R8, R42, RZ ;  /* 0x0000002a08117227 */ /* 0x000fc800078e00ff */
[----:B------:R-:W-:Y:S02]  /*17f0*/  IMAD.MOV R17, RZ, RZ, -R17 ;  /* 0x000000ffff117224 */ /* 0x000fe400078e0a11 */
[--C-:B------:R-:W-:Y:S01]  /*1800*/  @!P6 IMAD.IADD R34, R34, 0x1, -R7.reuse ;  /* 0x000000012222e824 */ /* 0x100fe200078e0a07 */
[C---:B------:R-:W-:Y:S01]  /*1810*/  ISETP.GT.U32.AND P6, PT, R7.reuse, R4, PT ;  /* 0x000000040700720c */ /* 0x040fe20003fc4070 */
[C---:B------:R-:W-:Y:S02]  /*1820*/  IMAD R42, R7.reuse, R17, R42 ;  /* 0x00000011072a7224 */ /* 0x040fe400078e022a */
[----:B------:R-:W-:Y:S01]  /*1830*/  @!P0 IMAD.MOV R34, RZ, RZ, -R34 ;  /* 0x000000ffff228224 */ /* 0x000fe200078e0a22 */
[C---:B------:R-:W-:Y:S01]  /*1840*/  ISETP.GT.U32.AND P0, PT, R7.reuse, R40, PT ;  /* 0x000000280700720c */ /* 0x040fe20003f04070 */
[----:B------:R-:W-:Y:S01]  /*1850*/  @!P5 IMAD.IADD R36, R36, 0x1, -R7 ;  /* 0x000000012424d824 */ /* 0x000fe200078e0a07 */
[----:B------:R-:W-:Y:S01]  /*1860*/  ISETP.GT.U32.AND P5, PT, R7, R42, PT ;  /* 0x0000002a0700720c */ /* 0x000fe20003fa4070 */
[----:B------:R-:W-:-:S04]  /*1870*/  IMAD.HI.U32 R5, R8, R38, RZ ;  /* 0x0000002608057227 */ /* 0x000fc800078e00ff */
[----:B------:R-:W-:Y:S02]  /*1880*/  IMAD.MOV R5, RZ, RZ, -R5 ;  /* 0x000000ffff057224 */ /* 0x000fe400078e0a05 */
[----:B------:R-:W-:-:S04]  /*1890*/  IMAD.HI.U32 R19, R8, R44, RZ ;  /* 0x0000002c08137227 */ /* 0x000fc800078e00ff */
[----:B------:R-:W-:Y:S02]  /*18a0*/  IMAD R38, R7, R5, R38 ;  /* 0x0000000507267224 */ /* 0x000fe400078e0226 */
[----:B------:R-:W-:Y:S02]  /*18b0*/  @!P0 IMAD.IADD R40, R40, 0x1, -R7 ;  /* 0x0000000128288824 */ /* 0x000fe400078e0a07 */
[----:B------:R-:W-:-:S04]  /*18c0*/  IMAD.HI.U32 R5, R8, R46, RZ ;  /* 0x0000002e08057227 */ /* 0x000fc800078e00ff */
[----:B------:R-:W-:Y:S01]  /*18d0*/  @!P5 IMAD.IADD R42, R42, 0x1, -R7 ;  /* 0x000000012a2ad824 */ /* 0x000fe200078e0a07 */
[C---:B------:R-:W-:Y:S01]  /*18e0*/  ISETP.GT.U32.AND P5, PT, R7.reuse, R40, PT ;  /* 0x000000280700720c */ /* 0x040fe20003fa4070 */
[----:B------:R-:W-:Y:S01]  /*18f0*/  @!P1 IMAD.MOV R32, RZ, RZ, -R32 ;  /* 0x000000ffff209224 */ /* 0x000fe200078e0a20 */
[----:B------:R-:W-:Y:S01]  /*1900*/  ISETP.GT.U32.AND P1, PT, R7, R38, PT ;  /* 0x000000260700720c */ /* 0x000fe20003f24070 */
[----:B------:R-:W-:Y:S02]  /*1910*/  IMAD.MOV R15, RZ, RZ, -R5 ;  /* 0x000000ffff0f7224 */ /* 0x000fe400078e0a05 */
[----:B------:R-:W-:-:S04]  /*1920*/  IMAD.HI.U32 R5, R8, R48, RZ ;  /* 0x0000003008057227 */ /* 0x000fc800078e00ff */
[----:B------:R-:W-:Y:S02]  /*1930*/  IMAD.MOV R19, RZ, RZ, -R19 ;  /* 0x000000ffff137224 */ /* 0x000fe400078e0a13 */
[----:B------:R-:W-:Y:S02]  /*1940*/  IMAD.MOV R5, RZ, RZ, -R5 ;  /* 0x000000ffff057224 */ /* 0x000fe400078e0a05 */
[----:B------:R-:W-:Y:S01]  /*1950*/  IMAD R44, R7, R19, R44 ;  /* 0x00000013072c7224 */ /* 0x000fe200078e022c */
[----:B------:R-:W-:Y:S01]  /*1960*/  LOP3.LUT R19, R13, 0x3e, RZ, 0xfc, !PT ;  /* 0x0000003e0d137812 */ /* 0x000fe200078efcff */
[C---:B------:R-:W-:Y:S02]  /*1970*/  IMAD R48, R7.reuse, R5, R48 ;  /* 0x0000000507307224 */ /* 0x040fe400078e0230 */
[--C-:B------:R-:W-:Y:S01]  /*1980*/  @!P6 IMAD.IADD R4, R4, 0x1, -R7.reuse ;  /* 0x000000010404e824 */ /* 0x100fe200078e0a07 */
[C---:B------:R-:W-:Y:S01]  /*1990*/  ISETP.GT.U32.AND P6, PT, R7.reuse, R44, PT ;  /* 0x0000002c0700720c */ /* 0x040fe20003fc4070 */
[--C-:B------:R-:W-:Y:S01]  /*19a0*/  @!P5 IMAD.IADD R40, R40, 0x1, -R7.reuse ;  /* 0x000000012828d824 */ /* 0x100fe200078e0a07 */
[C---:B------:R-:W-:Y:S01]  /*19b0*/  ISETP.GT.U32.AND P5, PT, R7.reuse, R48, PT ;  /* 0x000000300700720c */ /* 0x040fe20003fa4070 */
[----:B------:R-:W-:Y:S01]  /*19c0*/  @!P1 IMAD.IADD R38, R38, 0x1, -R7 ;  /* 0x0000000126269824 */ /* 0x000fe200078e0a07 */
[----:B------:R-:W-:Y:S01]  /*19d0*/  ISETP.GT.U32.AND P1, PT, R7, R4, PT ;  /* 0x000000040700720c */ /* 0x000fe20003f24070 */
[----:B------:R-:W-:Y:S01]  /*19e0*/  IMAD.HI.U32 R5, R8, R50, RZ ;  /* 0x0000003208057227 */ /* 0x000fe200078e00ff */
[----:B------:R-:W-:-:S02]  /*19f0*/  IABS R64, R19 ;  /* 0x0000001300407213 */ /* 0x000fc40000000000 */
[C---:B------:R-:W-:Y:S01]  /*1a00*/  ISETP.GT.U32.AND P0, PT, R7.reuse, R38, PT ;  /* 0x000000260700720c */ /* 0x040fe20003f04070 */
[----:B------:R-:W-:Y:S02]  /*1a10*/  IMAD.MOV R5, RZ, RZ, -R5 ;  /* 0x000000ffff057224 */ /* 0x000fe400078e0a05 */
[C---:B------:R-:W-:Y:S02]  /*1a20*/  IMAD R46, R7.reuse, R15, R46 ;  /* 0x0000000f072e7224 */ /* 0x040fe400078e022e */
[C---:B------:R-:W-:Y:S02]  /*1a30*/  IMAD R50, R7.reuse, R5, R50 ;  /* 0x0000000507327224 */ /* 0x040fe400078e0232 */
[--C-:B------:R-:W-:Y:S01]  /*1a40*/  @!P6 IMAD.IADD R44, R44, 0x1, -R7.reuse ;  /* 0x000000012c2ce824 */ /* 0x100fe200078e0a07 */
[C---:B------:R-:W-:Y:S01]  /*1a50*/  ISETP.GT.U32.AND P6, PT, R7.reuse, R42, PT ;  /* 0x0000002a0700720c */ /* 0x040fe20003fc4070 */
[--C-:B------:R-:W-:Y:S01]  /*1a60*/  @!P5 IMAD.IADD R48, R48, 0x1, -R7.reuse ;  /* 0x000000013030d824 */ /* 0x100fe200078e0a07 */
[C---:B------:R-:W-:Y:S01]  /*1a70*/  ISETP.GT.U32.AND P5, PT, R7.reuse, R50, PT ;  /* 0x000000320700720c */ /* 0x040fe20003fa4070 */
[----:B------:R-:W-:Y:S01]  /*1a80*/  @!P4 IMAD.MOV R36, RZ, RZ, -R36 ;  /* 0x000000ffff24c224 */ /* 0x000fe200078e0a24 */
[C---:B------:R-:W-:Y:S01]  /*1a90*/  ISETP.GT.U32.AND P4, PT, R7.reuse, R44, PT ;  /* 0x0000002c0700720c */ /* 0x040fe20003f84070 */
[----:B------:R-:W-:Y:S01]  /*1aa0*/  @!P1 IMAD.IADD R4, R4, 0x1, -R7 ;  /* 0x0000000104049824 */ /* 0x000fe200078e0a07 */
[----:B------:R-:W-:Y:S01]  /*1ab0*/  ISETP.GT.U32.AND P1, PT, R7, R46, PT ;  /* 0x0000002e0700720c */ /* 0x000fe20003f24070 */
[----:B------:R-:W-:-:S04]  /*1ac0*/  IMAD.HI.U32 R15, R8, R52, RZ ;  /* 0x00000034080f7227 */ /* 0x000fc800078e00ff */
[----:B------:R-:W-:Y:S01]  /*1ad0*/  @!P0 IMAD.IADD R38, R38, 0x1, -R7 ;  /* 0x0000000126268824 */ /* 0x000fe200078e0a07 */
[----:B------:R-:W-:Y:S01]  /*1ae0*/  ISETP.GE.AND P0, PT, R21, RZ, PT ;  /* 0x000000ff1500720c */ /* 0x000fe20003f06270 */
[----:B------:R-:W-:Y:S01]  /*1af0*/  IMAD.MOV R15, RZ, RZ, -R15 ;  /* 0x000000ffff0f7224 */ /* 0x000fe200078e0a0f */
[----:B------:R-:W-:Y:S01]  /*1b00*/  LOP3.LUT R21, R13, 0x34, RZ, 0xfc, !PT ;  /* 0x000000340d157812 */ /* 0x000fe200078efcff */
[--C-:B------:R-:W-:Y:S02]  /*1b10*/  @!P5 IMAD.IADD R50, R50, 0x1, -R7.reuse ;  /* 0x000000013232d824 */ /* 0x100fe400078e0a07 */
[----:B------:R-:W-:Y:S01]  /*1b20*/  IMAD R52, R7, R15, R52 ;  /* 0x0000000f07347224 */ /* 0x000fe200078e0234 */
[----:B------:R-:W-:Y:S01]  /*1b30*/  IABS R54, R21 ;  /* 0x0000001500367213 */ /* 0x000fe20000000000 */
[--C-:B------:R-:W-:Y:S01]  /*1b40*/  @!P6 IMAD.IADD R42, R42, 0x1, -R7.reuse ;  /* 0x000000012a2ae824 */ /* 0x100fe200078e0a07 */
[----:B------:R-:W-:Y:S01]  /*1b50*/  ISETP.GE.AND P6, PT, R23, RZ, PT ;  /* 0x000000ff1700720c */ /* 0x000fe20003fc6270 */
[--C-:B------:R-:W-:Y:S01]  /*1b60*/  @!P4 IMAD.IADD R44, R44, 0x1, -R7.reuse ;  /* 0x000000012c2cc824 */ /* 0x100fe200078e0a07 */
[----:B------:R-:W-:Y:S01]  /*1b70*/  ISETP.GT.U32.AND P5, PT, R7, R52, PT ;  /* 0x000000340700720c */ /* 0x000fe20003fa4070 */
[----:B------:R-:W-:Y:S01]  /*1b80*/  @!P1 IMAD.IADD R46, R46, 0x1, -R7 ;  /* 0x000000012e2e9824 */ /* 0x000fe200078e0a07 */
[----:B------:R-:W-:Y:S01]  /*1b90*/  ISETP.GE.AND P4, PT, R25, RZ, PT ;  /* 0x000000ff1900720c */ /* 0x000fe20003f86270 */
[----:B------:R-:W-:Y:S01]  /*1ba0*/  IMAD.HI.U32 R5, R8, R54, RZ ;  /* 0x0000003608057227 */ /* 0x000fe200078e00ff */
[----:B------:R-:W-:-:S02]  /*1bb0*/  ISETP.GE.AND P1, PT, R27, RZ, PT ;  /* 0x000000ff1b00720c */ /* 0x000fc40003f26270 */
[C---:B------:R-:W-:Y:S01]  /*1bc0*/  LOP3.LUT R23, R13.reuse, 0x36, RZ, 0xfc, !PT ;  /* 0x000000360d177812 */ /* 0x040fe200078efcff */
[----:B------:R-:W-:Y:S01]  /*1bd0*/  IMAD.MOV R5, RZ, RZ, -R5 ;  /* 0x000000ffff057224 */ /* 0x000fe200078e0a05 */
[C---:B------:R-:W-:Y:S01]  /*1be0*/  LOP3.LUT R25, R13.reuse, 0x38, RZ, 0xfc, !PT ;  /* 0x000000380d197812 */ /* 0x040fe200078efcff */
[----:B------:R-:W-:Y:S01]  /*1bf0*/  @!P0 IMAD.MOV R38, RZ, RZ, -R38 ;  /* 0x000000ffff268224 */ /* 0x000fe200078e0a26 */
[----:B------:R-:W-:Y:S01]  /*1c00*/  LOP3.LUT R27, R13, 0x3a, RZ, 0xfc, !PT ;  /* 0x0000003a0d1b7812 */ /* 0x000fe200078efcff */
[----:B------:R-:W-:Y:S01]  /*1c10*/  IMAD.HI.U32 R13, R8, R62, RZ ;  /* 0x0000003e080d7227 */ /* 0x000fe200078e00ff */
[----:B------:R-:W-:Y:S02]  /*1c20*/  IABS R56, R23 ;  /* 0x0000001700387213 */ /* 0x000fe40000000000 */
[----:B------:R-:W-:Y:S01]  /*1c30*/  IABS R58, R25 ;  /* 0x00000019003a7213 */ /* 0x000fe20000000000 */
[----:B------:R-:W-:Y:S01]  /*1c40*/  IMAD.MOV R13, RZ, RZ, -R13 ;  /* 0x000000ffff0d7224 */ /* 0x000fe200078e0a0d */
[----:B------:R-:W-:Y:S01]  /*1c50*/  IABS R60, R27 ;  /* 0x0000001b003c7213 */ /* 0x000fe20000000000 */
[C---:B------:R-:W-:Y:S01]  /*1c60*/  IMAD R54, R7.reuse, R5, R54 ;  /* 0x0000000507367224 */ /* 0x040fe200078e0236 */
[C---:B------:R-:W-:Y:S01]  /*1c70*/  ISETP.GT.U32.AND P0, PT, R7.reuse, R48, PT ;  /* 0x000000300700720c */ /* 0x040fe20003f04070 */
[----:B------:R-:W-:-:S02]  /*1c80*/  IMAD R62, R7, R13, R62 ;  /* 0x0000000d073e7224 */ /* 0x000fc400078e023e */
[----:B------:R-:W-:Y:S01]  /*1c90*/  @!P5 IMAD.IADD R52, R52, 0x1, -R7 ;  /* 0x000000013434d824 */ /* 0x000fe200078e0a07 */
[----:B------:R-:W-:Y:S01]  /*1ca0*/  ISETP.GT.U32.AND P5, PT, R7, R54, PT ;  /* 0x000000360700720c */ /* 0x000fe20003fa4070 */
[----:B------:R-:W-:Y:S02]  /*1cb0*/  IMAD.MOV.U32 R13, RZ, RZ, R4 ;  /* 0x000000ffff0d7224 */ /* 0x000fe400078e0004 */
[----:B------:R-:W-:-:S04]  /*1cc0*/  IMAD.HI.U32 R5, R8, R56, RZ ;  /* 0x0000003808057227 */ /* 0x000fc800078e00ff */
[----:B------:R-:W-:Y:S01]  /*1cd0*/  @!P3 IMAD.MOV R13, RZ, RZ, -R13 ;  /* 0x000000ffff0db224 */ /* 0x000fe200078e0a0d */
[----:B------:R-:W-:Y:S01]  /*1ce0*/  ISETP.GT.U32.AND P3, PT, R7, R46, PT ;  /* 0x0000002e0700720c */ /* 0x000fe20003f64070 */
[----:B------:R-:W-:-:S04]  /*1cf0*/  IMAD.HI.U32 R15, R8, R58, RZ ;  /* 0x0000003a080f7227 */ /* 0x000fc800078e00ff */
[----:B------:R-:W-:Y:S02]  /*1d00*/  IMAD.MOV R5, RZ, RZ, -R5 ;  /* 0x000000ffff057224 */ /* 0x000fe400078e0a05 */
[----:B------:R-:W-:Y:S02]  /*1d10*/  IMAD.MOV R15, RZ, RZ, -R15 ;  /* 0x000000ffff0f7224 */ /* 0x000fe400078e0a0f */
[C---:B------:R-:W-:Y:S02]  /*1d20*/  IMAD R56, R7.reuse, R5, R56 ;  /* 0x0000000507387224 */ /* 0x040fe400078e0238 */
[C---:B------:R-:W-:Y:S01]  /*1d30*/  IMAD R58, R7.reuse, R15, R58 ;  /* 0x0000000f073a7224 */ /* 0x040fe200078e023a */
[----:B------:R-:W0:Y:S01]  /*1d40*/  LDC.64 R4, c[0x0][0x3a0] ;  /* 0x0000e800ff047b82 */ /* 0x000e220000000a00 */
[--C-:B------:R-:W-:Y:S01]  /*1d50*/  @!P5 IMAD.IADD R54, R54, 0x1, -R7.reuse ;  /* 0x000000013636d824 */ /* 0x100fe200078e0a07 */
[C---:B------:R-:W-:Y:S01]  /*1d60*/  ISETP.GT.U32.AND P5, PT, R7.reuse, R50, PT ;  /* 0x000000320700720c */ /* 0x040fe20003fa4070 */
[----:B------:R-:W-:Y:S01]  /*1d70*/  IMAD.HI.U32 R17, R8, R60, RZ ;  /* 0x0000003c08117227 */ /* 0x000fe200078e00ff */
[----:B------:R-:W1:Y:S03]  /*1d80*/  LDS R15, [UR9] ;  /* 0x00000009ff0f7984 */ /* 0x000e660008000800 */
[----:B------:R-:W-:Y:S01]  /*1d90*/  @!P6 IMAD.MOV R40, RZ, RZ, -R40 ;  /* 0x000000ffff28e224 */ /* 0x000fe200078e0a28 */
[C---:B------:R-:W-:Y:S01]  /*1da0*/  ISETP.GT.U32.AND P6, PT, R7.reuse, R54, PT ;  /* 0x000000360700720c */ /* 0x040fe20003fc4070 */
[----:B------:R-:W-:Y:S01]  /*1db0*/  @!P4 IMAD.MOV R42, RZ, RZ, -R42 ;  /* 0x000000ffff2ac224 */ /* 0x000fe200078e0a2a */
[C---:B------:R-:W-:Y:S01]  /*1dc0*/  ISETP.GT.U32.AND P4, PT, R7.reuse, R52, PT ;  /* 0x000000340700720c */ /* 0x040fe20003f84070 */
[----:B------:R-:W-:Y:S01]  /*1dd0*/  @!P1 IMAD.MOV R44, RZ, RZ, -R44 ;  /* 0x000000ffff2c9224 */ /* 0x000fe200078e0a2c */
[C---:B------:R-:W-:Y:S01]  /*1de0*/  ISETP.GT.U32.AND P1, PT, R7.reuse, R56, PT ;  /* 0x000000380700720c */ /* 0x040fe20003f24070 */
[----:B------:R-:W-:Y:S01]  /*1df0*/  @!P3 IMAD.IADD R46, R46, 0x1, -R7 ;  /* 0x000000012e2eb824 */ /* 0x000fe200078e0a07 */
[----:B------:R-:W-:Y:S01]  /*1e00*/  ISETP.GT.U32.AND P3, PT, R7, R58, PT ;  /* 0x0000003a0700720c */ /* 0x000fe20003f64070 */
[----:B------:R-:W-:-:S02]  /*1e10*/  IMAD.MOV R17, RZ, RZ, -R17 ;  /* 0x000000ffff117224 */ /* 0x000fc400078e0a11 */
[----:B------:R-:W-:-:S04]  /*1e20*/  IMAD.HI.U32 R8, R8, R64, RZ ;  /* 0x0000004008087227 */ /* 0x000fc800078e00ff */
[C---:B------:R-:W-:Y:S02]  /*1e30*/  IMAD R60, R7.reuse, R17, R60 ;  /* 0x00000011073c7224 */ /* 0x040fe400078e023c */
[----:B------:R-:W-:Y:S02]  /*1e40*/  IMAD.MOV R8, RZ, RZ, -R8 ;  /* 0x000000ffff087224 */ /* 0x000fe400078e0a08 */
[--C-:B------:R-:W-:Y:S01]  /*1e50*/  @!P0 IMAD.IADD R48, R48, 0x1, -R7.reuse ;  /* 0x0000000130308824 */ /* 0x100fe200078e0a07 */
[C---:B------:R-:W-:Y:S01]  /*1e60*/  ISETP.GT.U32.AND P0, PT, R7.reuse, R60, PT ;  /* 0x0000003c0700720c */ /* 0x040fe20003f04070 */
[C---:B------:R-:W-:Y:S02]  /*1e70*/  IMAD R64, R7.reuse, R8, R64 ;  /* 0x0000000807407224 */ /* 0x040fe400078e0240 */
[--C-:B------:R-:W-:Y:S01]  /*1e80*/  @!P5 IMAD.IADD R50, R50, 0x1, -R7.reuse ;  /* 0x000000013232d824 */ /* 0x100fe200078e0a07 */
[----:B------:R-:W-:Y:S01]  /*1e90*/  ISETP.GT.U32.AND P5, PT, R7, R62, PT ;  /* 0x0000003e0700720c */ /* 0x000fe20003fa4070 */
[--C-:B------:R-:W-:Y:S01]  /*1ea0*/  @!P4 IMAD.IADD R52, R52, 0x1, -R7.reuse ;  /* 0x000000013434c824 */ /* 0x100fe200078e0a07 */
[----:B------:R-:W-:Y:S01]  /*1eb0*/  ISETP.GE.AND P4, PT, R29, RZ, PT ;  /* 0x000000ff1d00720c */ /* 0x000fe20003f86270 */
[--C-:B------:R-:W-:Y:S01]  /*1ec0*/  @!P6 IMAD.IADD R54, R54, 0x1, -R7.reuse ;  /* 0x000000013636e824 */ /* 0x100fe200078e0a07 */
[----:B------:R-:W-:Y:S01]  /*1ed0*/  ISETP.GT.U32.AND P6, PT, R7, R64, PT ;  /* 0x000000400700720c */ /* 0x000fe20003fc4070 */
[--C-:B------:R-:W-:Y:S01]  /*1ee0*/  @!P1 IMAD.IADD R56, R56, 0x1, -R7.reuse ;  /* 0x0000000138389824 */ /* 0x100fe200078e0a07 */
[----:B------:R-:W-:Y:S01]  /*1ef0*/  ISETP.GE.AND P1, PT, R33, RZ, PT ;  /* 0x000000ff2100720c */ /* 0x000fe20003f26270 */
[--C-:B------:R-:W-:Y:S01]  /*1f00*/  @!P3 IMAD.IADD R58, R58, 0x1, -R7.reuse ;  /* 0x000000013a3ab824 */ /* 0x100fe200078e0a07 */
[----:B------:R-:W-:Y:S01]  /*1f10*/  ISETP.GE.AND P3, PT, R35, RZ, PT ;  /* 0x000000ff2300720c */ /* 0x000fe20003f66270 */
[----:B------:R-:W-:Y:S01]  /*1f20*/  @!P0 IMAD.IADD R60, R60, 0x1, -R7 ;  /* 0x000000013c3c8824 */ /* 0x000fe200078e0a07 */
[----:B------:R-:W-:Y:S01]  /*1f30*/  ISETP.GE.AND P0, PT, R37, RZ, PT ;  /* 0x000000ff2500720c */ /* 0x000fe20003f06270 */
[----:B------:R-:W-:-:S02]  /*1f40*/  IMAD.SHL.U32 R8, R142, 0x200000, RZ ;  /* 0x002000008e087824 */ /* 0x000fc400078e00ff */
[--C-:B------:R-:W-:Y:S01]  /*1f50*/  @!P5 IMAD.IADD R62, R62, 0x1, -R7.reuse ;  /* 0x000000013e3ed824 */ /* 0x100fe200078e0a07 */
[----:B------:R-:W-:Y:S01]  /*1f60*/  ISETP.GE.AND P5, PT, R21, RZ, PT ;  /* 0x000000ff1500720c */ /* 0x000fe20003fa6270 */
[----:B------:R-:W-:Y:S01]  /*1f70*/  @!P4 IMAD.MOV R46, RZ, RZ, -R46 ;  /* 0x000000ffff2ec224 */ /* 0x000fe200078e0a2e */
[C---:B------:R-:W-:Y:S01]  /*1f80*/  ISETP.GT.U32.AND P4, PT, R7.reuse, R56, PT ;  /* 0x000000380700720c */ /* 0x040fe20003f84070 */
[----:B------:R-:W-:Y:S01]  /*1f90*/  @!P6 IMAD.IADD R64, R64, 0x1, -R7 ;  /* 0x000000014040e824 */ /* 0x000fe200078e0a07 */
[C---:B------:R-:W-:Y:S01]  /*1fa0*/  ISETP.GT.U32.AND P6, PT, R7.reuse, R62, PT ;  /* 0x0000003e0700720c */ /* 0x040fe20003fc4070 */
[----:B------:R-:W-:Y:S01]  /*1fb0*/  @!P1 IMAD.MOV R48, RZ, RZ, -R48 ;  /* 0x000000ffff309224 */ /* 0x000fe200078e0a30 */
[C---:B------:R-:W-:Y:S01]  /*1fc0*/  ISETP.GT.U32.AND P1, PT, R7.reuse, R58, PT ;  /* 0x0000003a0700720c */ /* 0x040fe20003f24070 */
[----:B------:R-:W-:Y:S01]  /*1fd0*/  @!P3 IMAD.MOV R50, RZ, RZ, -R50 ;  /* 0x000000ffff32b224 */ /* 0x000fe200078e0a32 */
[C---:B------:R-:W-:Y:S01]  /*1fe0*/  ISETP.GT.U32.AND P3, PT, R7.reuse, R60, PT ;  /* 0x0000003c0700720c */ /* 0x040fe20003f64070 */
[----:B------:R-:W-:Y:S01]  /*1ff0*/  @!P0 IMAD.MOV R52, RZ, RZ, -R52 ;  /* 0x000000ffff348224 */ /* 0x000fe200078e0a34 */
[----:B------:R-:W-:-:S02]  /*2000*/  ISETP.GT.U32.AND P0, PT, R7, R64, PT ;  /* 0x000000400700720c */ /* 0x000fc40003f04070 */
[----:B------:R-:W-:Y:S01]  /*2010*/  LOP3.LUT R8, R8, 0x600000, RZ, 0xc0, !PT ;  /* 0x0060000008087812 */ /* 0x000fe200078ec0ff */
[----:B------:R-:W-:Y:S01]  /*2020*/  @!P5 IMAD.MOV R54, RZ, RZ, -R54 ;  /* 0x000000ffff36d224 */ /* 0x000fe200078e0a36 */
[----:B------:R-:W-:Y:S01]  /*2030*/  ISETP.GE.AND P5, PT, R23, RZ, PT ;  /* 0x000000ff1700720c */ /* 0x000fe20003fa6270 */
[--C-:B------:R-:W-:Y:S01]  /*2040*/  @!P4 IMAD.IADD R56, R56, 0x1, -R7.reuse ;  /* 0x000000013838c824 */ /* 0x100fe200078e0a07 */
[----:B------:R-:W-:Y:S01]  /*2050*/  ISETP.GE.AND P4, PT, R25, RZ, PT ;  /* 0x000000ff1900720c */ /* 0x000fe20003f86270 */
[--C-:B------:R-:W-:Y:S01]  /*2060*/  @!P6 IMAD.IADD R62, R62, 0x1, -R7.reuse ;  /* 0x000000013e3ee824 */ /* 0x100fe200078e0a07 */
[----:B------:R-:W-:Y:S01]  /*2070*/  BAR.SYNC.DEFER_BLOCKING 0x0 ;  /* 0x0000000000007b1d */ /* 0x000fe20000010000 */
[--C-:B------:R-:W-:Y:S01]  /*2080*/  @!P1 IMAD.IADD R58, R58, 0x1, -R7.reuse ;  /* 0x000000013a3a9824 */ /* 0x100fe200078e0a07 */
[----:B------:R-:W-:Y:S01]  /*2090*/  ISETP.GE.AND P1, PT, R27, RZ, PT ;  /* 0x000000ff1b00720c */ /* 0x000fe20003f26270 */
[--C-:B------:R-:W-:Y:S01]  /*20a0*/  @!P3 IMAD.IADD R60, R60, 0x1, -R7.reuse ;  /* 0x000000013c3cb824 */ /* 0x100fe200078e0a07 */
[----:B------:R-:W-:Y:S01]  /*20b0*/  ISETP.GE.AND P3, PT, R39, RZ, PT ;  /* 0x000000ff2700720c */ /* 0x000fe20003f66270 */
[----:B------:R-:W-:Y:S01]  /*20c0*/  @!P0 IMAD.IADD R64, R64, 0x1, -R7 ;  /* 0x0000000140408824 */ /* 0x000fe200078e0a07 */
[----:B------:R-:W-:Y:S01]  /*20d0*/  ISETP.GE.AND P6, PT, R19, RZ, PT ;  /* 0x000000ff1300720c */ /* 0x000fe20003fc6270 */
[----:B0-----:R-:W-:Y:S01]  /*20e0*/  VIADD R7, R4, 0xfffffffd ;  /* 0xfffffffd04077836 */ /* 0x001fe20000000000 */
[----:B------:R-:W-:Y:S01]  /*20f0*/  R2UR UR10, R8 ;  /* 0x00000000080a72ca */ /* 0x000fe200000e0000 */
[----:B------:R-:W-:Y:S01]  /*2100*/  @!P5 IMAD.MOV R56, RZ, RZ, -R56 ;  /* 0x000000ffff38d224 */ /* 0x000fe200078e0a38 */
[----:B------:R-:W-:Y:S01]  /*2110*/  ISETP.NE.AND P0, PT, R31, RZ, PT ;  /* 0x000000ff1f00720c */ /* 0x000fe20003f05270 */
[----:B------:R-:W-:Y:S01]  /*2120*/  @!P4 IMAD.MOV R58, RZ, RZ, -R58 ;  /* 0x000000ffff3ac224 */ /* 0x000fe200078e0a3a */
[----:B------:R-:W-:Y:S01]  /*2130*/  LOP3.LUT R8, RZ, R31, RZ, 0x33, !PT ;  /* 0x0000001fff087212 */ /* 0x000fe200078e33ff */
[----:B------:R-:W-:Y:S01]  /*2140*/  VIADD R19, R4, 0xffffffe3 ;  /* 0xffffffe304137836 */ /* 0x000fe20000000000 */
[----:B-1----:R-:W-:Y:S01]  /*2150*/  R2UR UR8, R15 ;  /* 0x000000000f0872ca */ /* 0x002fe200000e0000 */
[----:B------:R-:W-:Y:S01]  /*2160*/  @!P1 IMAD.MOV R60, RZ, RZ, -R60 ;  /* 0x000000ffff3c9224 */ /* 0x000fe200078e0a3c */
[C---:B------:R-:W-:Y:S01]  /*2170*/  SEL R155, R8.reuse, R155, !P0 ;  /* 0x0000009b089b7207 */ /* 0x040fe20004000000 */
[----:B------:R-:W-:Y:S01]  /*2180*/  @!P3 IMAD.MOV R62, RZ, RZ, -R62 ;  /* 0x000000ffff3eb224 */ /* 0x000fe200078e0a3e */
[C---:B------:R-:W-:Y:S01]  /*2190*/  SEL R128, R8.reuse, R10, !P0 ;  /* 0x0000000a08807207 */ /* 0x040fe20004000000 */
[----:B------:R-:W-:Y:S01]  /*21a0*/  @!P6 IMAD.MOV R64, RZ, RZ, -R64 ;  /* 0x000000ffff40e224 */ /* 0x000fe200078e0a40 */
[----:B------:R-:W-:Y:S01]  /*21b0*/  SEL R131, R8, R12, !P0 ;  /* 0x0000000c08837207 */ /* 0x000fe20004000000 */
[----:B------:R-:W-:Y:S01]  /*21c0*/  VIADD R12, R4, 0xffffffea ;  /* 0xffffffea040c7836 */ /* 0x000fe20000000000 */
[----:B------:R-:W-:Y:S01]  /*21d0*/  SEL R134, R8, R14, !P0 ;  /* 0x0000000e08867207 */ /* 0x000fe20004000000 */
[----:B------:R-:W-:Y:S01]  /*21e0*/  VIADD R15, R4, 0xffffffe4 ;  /* 0xffffffe4040f7836 */ /* 0x000fe20000000000 */
[----:B------:R-:W-:Y:S01]  /*21f0*/  SEL R132, R8, R16, !P0 ;  /* 0x0000001008847207 */ /* 0x000fe20004000000 */
[----:B------:R-:W-:Y:S01]  /*2200*/  VIADD R16, R4, 0xffffffe7 ;  /* 0xffffffe704107836 */ /* 0x000fe20000000000 */
[----:B------:R-:W-:-:S02]  /*2210*/  SEL R127, R8, R127, !P0 ;  /* 0x0000007f087f7207 */ /* 0x000fc40004000000 */
[C---:B------:R-:W-:Y:S02]  /*2220*/  SEL R135, R8.reuse, R18, !P0 ;  /* 0x0000001208877207 */ /* 0x040fe40004000000 */
[----:B------:R-:W-:Y:S01]  /*2230*/  SEL R151, R8, R20, !P0 ;  /* 0x0000001408977207 */ /* 0x000fe20004000000 */
[----:B------:R-:W-:Y:S01]  /*2240*/  VIADD R20, R4, 0xffffffe2 ;  /* 0xffffffe204147836 */ /* 0x000fe20000000000 */
[C---:B------:R-:W-:Y:S02]  /*2250*/  SEL R154, R8.reuse, R22, !P0 ;  /* 0x00000016089a7207 */ /* 0x040fe40004000000 */
[----:B------:R-:W-:Y:S01]  /*2260*/  SEL R138, R8, R9, !P0 ;  /* 0x00000009088a7207 */ /* 0x000fe20004000000 */
[----:B------:R-:W-:Y:S01]  /*2270*/  VIADD R9, R4, 0xfffffff6 ;  /* 0xfffffff604097836 */ /* 0x000fe20000000000 */
[C---:B------:R-:W-:Y:S02]  /*2280*/  SEL R126, R8.reuse, R24, !P0 ;  /* 0x00000018087e7207 */ /* 0x040fe40004000000 */
[----:B------:R-:W-:-:S02]  /*2290*/  SEL R137, R8, R26, !P0 ;  /* 0x0000001a08897207 */ /* 0x000fc40004000000 */
[C---:B------:R-:W-:Y:S02]  /*22a0*/  SEL R141, R8.reuse, R28, !P0 ;  /* 0x0000001c088d7207 */ /* 0x040fe40004000000 */
[----:B------:R-:W-:Y:S01]  /*22b0*/  SEL R140, R8, R11, !P0 ;  /* 0x0000000b088c7207 */ /* 0x000fe20004000000 */
[----:B------:R-:W-:Y:S01]  /*22c0*/  VIADD R11, R4, 0xffffffeb ;  /* 0xffffffeb040b7836 */ /* 0x000fe20000000000 */
[C---:B------:R-:W-:Y:S02]  /*22d0*/  SEL R136, R8.reuse, R32, !P0 ;  /* 0x0000002008887207 */ /* 0x040fe40004000000 */
[C---:B------:R-:W-:Y:S02]  /*22e0*/  SEL R146, R8.reuse, R34, !P0 ;  /* 0x0000002208927207 */ /* 0x040fe40004000000 */
[C---:B------:R-:W-:Y:S02]  /*22f0*/  SEL R145, R8.reuse, R36, !P0 ;  /* 0x0000002408917207 */ /* 0x040fe40004000000 */
[----:B------:R-:W-:-:S02]  /*2300*/  SEL R152, R8, R13, !P0 ;  /* 0x0000000d08987207 */ /* 0x000fc40004000000 */
[C---:B------:R-:W-:Y:S02]  /*2310*/  SEL R125, R8.reuse, R38, !P0 ;  /* 0x00000026087d7207 */ /* 0x040fe40004000000 */
[C---:B------:R-:W-:Y:S02]  /*2320*/  SEL R144, R8.reuse, R40, !P0 ;  /* 0x0000002808907207 */ /* 0x040fe40004000000 */
        /* <DEDUP_REMOVED lines=11> */
[----:B------:R-:W-:Y:S01]  /*23e0*/  SEL R123, R8, R64, !P0 ;  /* 0x00000040087b7207 */ /* 0x000fe20004000000 */
[C---:B------:R-:W-:Y:S01]  /*23f0*/  VIADD R8, R4.reuse, 0xffffffec ;  /* 0xffffffec04087836 */ /* 0x040fe20000000000 */
[----:B------:R-:W-:Y:S01]  /*2400*/  ISETP.GE.U32.AND P1, PT, R7, 0x7fffffbe, PT ;  /* 0x7fffffbe0700780c */ /* 0x000fe20003f26070 */
[C---:B------:R-:W-:Y:S01]  /*2410*/  VIADD R7, R4.reuse, 0xffffffed ;  /* 0xffffffed04077836 */ /* 0x040fe20000000000 */
[----:B------:R-:W-:Y:S01]  /*2420*/  ISETP.GE.U32.AND P3, PT, R9, 0x7fffffb7, PT ;  /* 0x7fffffb70900780c */ /* 0x000fe20003f66070 */
[----:B------:R-:W-:Y:S01]  /*2430*/  VIADD R9, R4, 0xffffffee ;  /* 0xffffffee04097836 */ /* 0x000fe20000000000 */
[----:B------:R-:W-:Y:S01]  /*2440*/  ISETP.GE.U32.AND P4, PT, R8, 0x7fffffad, PT ;  /* 0x7fffffad0800780c */ /* 0x000fe20003f86070 */
[C---:B------:R-:W-:Y:S01]  /*2450*/  VIADD R8, R4.reuse, 0xffffffef ;  /* 0xffffffef04087836 */ /* 0x040fe20000000000 */
[----:B------:R-:W-:Y:S01]  /*2460*/  ISETP.GE.U32.AND P5, PT, R7, 0x7fffffae, PT ;  /* 0x7fffffae0700780c */ /* 0x000fe20003fa6070 */
[----:B------:R-:W-:Y:S01]  /*2470*/  VIADD R7, R4, 0xffffffe8 ;  /* 0xffffffe804077836 */ /* 0x000fe20000000000 */
[----:B------:R-:W-:-:S02]  /*2480*/  ISETP.GE.U32.AND P0, PT, R9, 0x7fffffaf, PT ;  /* 0x7fffffaf0900780c */ /* 0x000fc40003f06070 */
[----:B------:R-:W-:Y:S01]  /*2490*/  ISETP.GE.U32.AND P6, PT, R8, 0x7fffffb0, PT ;  /* 0x7fffffb00800780c */ /* 0x000fe20003fc6070 */
[----:B------:R-:W-:Y:S01]  /*24a0*/  VIADD R8, R4, 0xffffffe9 ;  /* 0xffffffe904087836 */ /* 0x000fe20000000000 */
[----:B------:R-:W-:Y:S02]  /*24b0*/  SEL R10, RZ, 0x1fffe, P5 ;  /* 0x0001fffeff0a7807 */ /* 0x000fe40002800000 */
[----:B------:R-:W-:Y:S02]  /*24c0*/  SEL R9, RZ, 0x1, P4 ;  /* 0x00000001ff097807 */ /* 0x000fe40002000000 */
[----:B------:R-:W-:Y:S02]  /*24d0*/  ISETP.GE.U32.AND P5, PT, R8, 0x7fffffaa, PT ;  /* 0x7fffffaa0800780c */ /* 0x000fe40003fa6070 */
[----:B------:R-:W-:Y:S01]  /*24e0*/  ISETP.GE.U32.AND P4, PT, R7, 0x7fffffa9, PT ;  /* 0x7fffffa90700780c */ /* 0x000fe20003f86070 */
[----:B------:R-:W-:Y:S01]  /*24f0*/  IMAD.IADD R9, R9, 0x1, R10 ;  /* 0x0000000109097824 */ /* 0x000fe200078e020a */
[----:B------:R-:W-:-:S02]  /*2500*/  SEL R7, RZ, 0x4, P0 ;  /* 0x00000004ff077807 */ /* 0x000fc40000000000 */
[----:B------:R-:W-:Y:S01]  /*2510*/  ISETP.GE.U32.AND P0, PT, R12, 0x7fffffab, PT ;  /* 0x7fffffab0c00780c */ /* 0x000fe20003f06070 */
[C---:B------:R-:W-:Y:S01]  /*2520*/  VIADD R12, R4.reuse, 0xffffffe5 ;  /* 0xffffffe5040c7836 */ /* 0x040fe20000000000 */
[----:B------:R-:W-:Y:S02]  /*2530*/  SEL R14, RZ, 0x1fffe, P5 ;  /* 0x0001fffeff0e7807 */ /* 0x000fe40002800000 */
[----:B------:R-:W-:Y:S01]  /*2540*/  ISETP.GE.U32.AND P5, PT, R15, 0x7fffffa5, PT ;  /* 0x7fffffa50f00780c */ /* 0x000fe20003fa6070 */
[----:B------:R-:W-:Y:S01]  /*2550*/  VIADD R15, R4, 0xffffffe6 ;  /* 0xffffffe6040f7836 */ /* 0x000fe20000000000 */
[----:B------:R-:W-:Y:S02]  /*2560*/  SEL R13, RZ, 0x1, P4 ;  /* 0x00000001ff0d7807 */ /* 0x000fe40002000000 */
[----:B------:R-:W-:Y:S02]  /*2570*/  ISETP.GE.U32.AND P4, PT, R11, 0x7fffffac, PT ;  /* 0x7fffffac0b00780c */ /* 0x000fe40003f86070 */
[----:B------:R-:W-:Y:S01]  /*2580*/  SEL R11, RZ, 0x4, P0 ;  /* 0x00000004ff0b7807 */ /* 0x000fe20000000000 */
[----:B------:R-:W-:Y:S01]  /*2590*/  IMAD.IADD R13, R13, 0x1, R14 ;  /* 0x000000010d0d7824 */ /* 0x000fe200078e020e */
[----:B------:R-:W-:-:S02]  /*25a0*/  SEL R8, RZ, 0x7fff8, P6 ;  /* 0x0007fff8ff087807 */ /* 0x000fc40003000000 */
[----:B------:R-:W-:Y:S02]  /*25b0*/  ISETP.GE.U32.AND P0, PT, R12, 0x7fffffa6, PT ;  /* 0x7fffffa60c00780c */ /* 0x000fe40003f06070 */
[----:B------:R-:W-:Y:S02]  /*25c0*/  SEL R12, RZ, 0x7fff8, P4 ;  /* 0x0007fff8ff0c7807 */ /* 0x000fe40002000000 */
[----:B------:R-:W-:Y:S01]  /*25d0*/  ISETP.GE.U32.AND P6, PT, R15, 0x7fffffa7, PT ;  /* 0x7fffffa70f00780c */ /* 0x000fe20003fc6070 */
[----:B------:R-:W-:Y:S01]  /*25e0*/  VIADD R15, R4, 0xffffffe1 ;  /* 0xffffffe1040f7836 */ /* 0x000fe20000000000 */
[----:B------:R-:W-:Y:S01]  /*25f0*/  ISETP.GE.U32.AND P4, PT, R16, 0x7fffffa8, PT ;  /* 0x7fffffa81000780c */ /* 0x000fe20003f86070 */
[----:B------:R-:W-:Y:S01]  /*2600*/  VIADD R16, R4, 0xffffffe0 ;  /* 0xffffffe004107836 */ /* 0x000fe20000000000 */
[----:B------:R-:W-:Y:S02]  /*2610*/  SEL R17, RZ, 0x1, P5 ;  /* 0x00000001ff117807 */ /* 0x000fe40002800000 */
[----:B------:R-:W-:-:S02]  /*2620*/  SEL R18, RZ, 0x1fffe, P0 ;  /* 0x0001fffeff127807 */ /* 0x000fc40000000000 */
[----:B------:R-:W-:Y:S02]  /*2630*/  ISETP.GE.U32.AND P5, PT, R15, 0x7fffffa2, PT ;  /* 0x7fffffa20f00780c */ /* 0x000fe40003fa6070 */
[----:B------:R-:W-:Y:S01]  /*2640*/  ISETP.GE.U32.AND P0, PT, R16, 0x7fffffa1, PT ;  /* 0x7fffffa11000780c */ /* 0x000fe20003f06070 */
[----:B------:R-:W-:Y:S01]  /*2650*/  IMAD.IADD R17, R17, 0x1, R18 ;  /* 0x0000000111117824 */ /* 0x000fe200078e0212 */
[----:B------:R-:W-:Y:S02]  /*2660*/  SEL R16, RZ, 0x7fff8, P4 ;  /* 0x0007fff8ff107807 */ /* 0x000fe40002000000 */
[----:B------:R-:W-:Y:S02]  /*2670*/  ISETP.GE.U32.AND P4, PT, R20, 0x7fffffa3, PT ;  /* 0x7fffffa31400780c */ /* 0x000fe40003f86070 */
[----:B------:R-:W-:Y:S02]  /*2680*/  SEL R20, RZ, 0x1fffe, P5 ;  /* 0x0001fffeff147807 */ /* 0x000fe40002800000 */
[----:B------:R-:W-:-:S02]  /*2690*/  ISETP.GE.U32.AND P5, PT, R19, 0x7fffffa4, PT ;  /* 0x7fffffa41300780c */ /* 0x000fc40003fa6070 */
[----:B------:R-:W-:Y:S02]  /*26a0*/  SEL R19, RZ, 0x1, P0 ;  /* 0x00000001ff137807 */ /* 0x000fe40000000000 */
[----:B------:R-:W-:Y:S02]  /*26b0*/  LOP3.LUT R13, R13, 0x3, RZ, 0xc0, !PT ;  /* 0x000000030d0d7812 */ /* 0x000fe400078ec0ff */
[----:B------:R-:W-:Y:S01]  /*26c0*/  LOP3.LUT R9, R9, 0x3, RZ, 0xc0, !PT ;  /* 0x0000000309097812 */ /* 0x000fe200078ec0ff */
[----:B------:R-:W-:Y:S01]  /*26d0*/  IMAD.IADD R20, R19, 0x1, R20 ;  /* 0x0000000113147824 */ /* 0x000fe200078e0214 */
[----:B------:R-:W-:Y:S02]  /*26e0*/  SEL R19, RZ, 0x7fff8, P5 ;  /* 0x0007fff8ff137807 */ /* 0x000fe40002800000 */
[----:B------:R-:W-:Y:S02]  /*26f0*/  IADD3 R11, PT, PT, R13, R12, R11 ;  /* 0x0000000c0d0b7210 */ /* 0x000fe40007ffe00b */
[----:B------:R-:W-:-:S02]  /*2700*/  SEL R10, RZ, 0x4, P4 ;  /* 0x00000004ff0a7807 */ /* 0x000fc40002000000 */
[----:B------:R-:W-:Y:S02]  /*2710*/  ISETP.GE.AND P5, PT, R0, RZ, PT ;  /* 0x000000ff0000720c */ /* 0x000fe40003fa6270 */
[----:B------:R-:W-:Y:S02]  /*2720*/  LOP3.LUT R20, R20, 0x3, RZ, 0xc0, !PT ;  /* 0x0000000314147812 */ /* 0x000fe400078ec0ff */
[----:B------:R-:W-:Y:S02]  /*2730*/  ISETP.NE.AND P4, PT, R30, RZ, PT ;  /* 0x000000ff1e00720c */ /* 0x000fe40003f85270 */
[----:B------:R-:W-:Y:S01]  /*2740*/  IADD3 R7, PT, PT, R9, R8, R7 ;  /* 0x0000000809077210 */ /* 0x000fe20007ffe007 */
[----:B------:R-:W-:Y:S01]  /*2750*/  IMAD.MOV.U32 R8, RZ, RZ, R6 ;  /* 0x000000ffff087224 */ /* 0x000fe200078e0006 */
[----:B------:R-:W-:Y:S01]  /*2760*/  SEL R15, RZ, 0x4, P6 ;  /* 0x00000004ff0f7807 */ /* 0x000fe20003000000 */
[----:B------:R-:W-:Y:S01]  /*2770*/  IMAD.SHL.U32 R6, R11, 0x100, RZ ;  /* 0x000001000b067824 */ /* 0x000fe200078e00ff */
[----:B------:R-:W-:Y:S01]  /*2780*/  IADD3 R10, PT, PT, R20, R19, R10 ;  /* 0x00000013140a7210 */ /* 0x000fe20007ffe00a */
[----:B------:R-:W-:Y:S01]  /*2790*/  VIADD R9, R4, 0xffffffff ;  /* 0xffffffff04097836 */ /* 0x000fe20000000000 */
[----:B------:R-:W-:Y:S01]  /*27a0*/  LOP3.LUT R17, R17, 0x3, RZ, 0xc0, !PT ;  /* 0x0000000311117812 */ /* 0x000fe200078ec0ff */
[----:B------:R-:W-:Y:S01]  /*27b0*/  @!P5 IMAD.MOV R8, RZ, RZ, -R8 ;  /* 0x000000ffff08d224 */ /* 0x000fe200078e0a08 */
[----:B------:R-:W-:-:S02]  /*27c0*/  LOP3.LUT R10, R10, 0xf, RZ, 0xc0, !PT ;  /* 0x0000000f0a0a7812 */ /* 0x000fc400078ec0ff */
[----:B------:R-:W-:Y:S02]  /*27d0*/  IADD3 R15, PT, PT, R17, R16, R15 ;  /* 0x00000010110f7210 */ /* 0x000fe40007ffe00f */
[----:B------:R-:W-:Y:S02]  /*27e0*/  LOP3.LUT R6, R6, 0xf00, RZ, 0xe2, !PT ;  /* 0x00000f0006067812 */ /* 0x000fe400078ee2ff */
[----:B------:R-:W-:Y:S01]  /*27f0*/  @!P4 LOP3.LUT R8, RZ, R30, RZ, 0x33, !PT ;  /* 0x0000001eff08c212 */ /* 0x000fe200078e33ff */
[----:B------:R-:W-:Y:S02]  /*2800*/  IMAD R10, R15, 0x10, R10 ;  /* 0x000000100f0a7824 */ /* 0x000fe400078e020a */
[----:B------:R-:W-:Y:S01]  /*2810*/  IMAD R6, R7, 0x1000, R6 ;  /* 0x0000100007067824 */ /* 0x000fe200078e0206 */
[----:B---3--:R-:W-:Y:S06]  /*2820*/  BRA.U UP0, `(.L_x_5) ;  /* 0x0000000100187547 */ /* 0x008fec000b800000 */
[----:B------:R-:W-:Y:S01]  /*2830*/  ELECT P4, URZ, PT ;  /* 0x0000000000ff782f */ /* 0x000fe20003880000 */
[----:B------:R-:W-:Y:S01]  /*2840*/  IMAD.MOV.U32 R7, RZ, RZ, 0x1 ;  /* 0x00000001ff077424 */ /* 0x000fe200078e00ff */
[----:B------:R-:W-:Y:S01]  /*2850*/  UMOV UR5, 0x40 ;  /* 0x0000004000057882 */ /* 0x000fe20000000000 */
[----:B------:R-:W-:Y:S01]  /*2860*/  UVIRTCOUNT.DEALLOC.SMPOOL 0x80 ;  /* 0x000000800000784c */ /* 0x000fe20000000000 */
[----:B------:R-:W-:-:S09]  /*2870*/  ULEA UR5, UR4, UR5, 0x18 ;  /* 0x0000000504057291 */ /* 0x000fd2000f8ec0ff */
[----:B------:R0:W-:Y:S03]  /*2880*/  @P4 STS.U8 [UR5], R7 ;  /* 0x00000007ff004988 */ /* 0x0001e60008000005 */
.L_x_5:
[----:B------:R-:W-:Y:S01]  /*2890*/  UIADD3 UR10, UPT, UPT, UR8, UR10, URZ ;  /* 0x0000000a080a7290 */ /* 0x000fe2000fffe0ff */
[----:B------:R-:W-:Y:S01]  /*28a0*/  IMAD R115, R8, R5, RZ ;  /* 0x0000000508737224 */ /* 0x000fe200078e02ff */
[----:B------:R-:W-:Y:S01]  /*28b0*/  VOTEU.ALL UP1, P2 ;  /* 0x0000000000ff7886 */ /* 0x000fe20001020000 */
[----:B------:R-:W-:Y:S01]  /*28c0*/  VOTEU.ALL UP2, P2 ;  /* 0x0000000000ff7886 */ /* 0x000fe20001040000 */
[----:B------:R-:W-:Y:S01]  /*28d0*/  LOP3.LUT R5, R10, 0xff, RZ, 0xc0, !PT ;  /* 0x000000ff0a057812 */ /* 0x000fe200078ec0ff */
[----:B------:R-:W-:Y:S01]  /*28e0*/  IMAD.SHL.U32 R114, R115, 0x2, RZ ;  /* 0x0000000273727824 */ /* 0x000fe200078e00ff */
[----:B------:R-:W-:Y:S01]  /*28f0*/  ISETP.GE.U32.AND P4, PT, R9, 0x7fffffc0, PT ;  /* 0x7fffffc00900780c */ /* 0x000fe20003f86070 */
[----:B------:R-:W-:-:S04]  /*2900*/  @!UP1 UIADD3 UR4, UPT, UPT, -UR7, 0x100000, URZ ;  /* 0x0010000007049890 */ /* 0x000fc8000fffe1ff */
[----:B------:R-:W-:Y:S02]  /*2910*/  @!UP1 USHF.L.U32 UR5, UR4, 0xb, URZ ;  /* 0x0000000b04059899 */ /* 0x000fe400080006ff */
[----:B------:R-:W-:Y:S01]  /*2920*/  @!UP1 USHF.L.U32 UR4, UR4, 0x1, URZ ;  /* 0x0000000104049899 */ /* 0x000fe200080006ff */
[----:B------:R-:W-:Y:S01]  /*2930*/  STTM.x64 tmem[UR10], RZ ;  /* 0x000000ff000079ed */ /* 0x000fe2000834000a */
[----:B------:R-:W1:Y:S02]  /*2940*/  FENCE.VIEW.ASYNC.T ;  /* 0x00000000000073c6 */ /* 0x000e640000000200 */
[----:B-1----:R-:W-:Y:S01]  /*2950*/  BAR.SYNC.DEFER_BLOCKING 0x0 ;  /* 0x0000000000007b1d */ /* 0x002fe20000010000 */
[----:B------:R-:W-:Y:S01]  /*2960*/  IMAD.IADD R5, R6, 0x1, R5 ;  /* 0x0000000106057824 */ /* 0x000fe200078e0205 */
[C---:B------:R-:W-:Y:S01]  /*2970*/  IADD3 R117, P5, PT, R114.reuse, UR12, RZ ;  /* 0x0000000c72757c10 */ /* 0x040fe2000ffbe0ff */
[----:B------:R-:W-:Y:S01]  /*2980*/  VIADD R74, R114, UR12 ;  /* 0x0000000c724a7c36 */ /* 0x000fe20008000000 */
[----:B------:R-:W-:-:S02]  /*2990*/  PRMT R120, RZ, 0x7610, R120 ;  /* 0x00007610ff787816 */ /* 0x000fc40000000078 */
[----:B------:R-:W1:Y:S02]  /*29a0*/  FENCE.VIEW.ASYNC.S ;  /* 0x00000000000073c6 */ /* 0x000e640000000000 */
[----:B-1----:R1:W2:Y:S01]  /*29b0*/  @!UP2 SYNCS.EXCH.64 URZ, [UR6], UR4 ;  /* 0x0000000406ffa5b2 */ /* 0x0022a20008000100 */
[----:B------:R-:W-:Y:S02]  /*29c0*/  LOP3.LUT R116, R5, 0xffff, RZ, 0xc0, !PT ;  /* 0x0000ffff05747812 */ /* 0x000fe400078ec0ff */
[----:B------:R-:W-:Y:S01]  /*29d0*/  LEA.HI.X.SX32 R75, R115, UR13, 0x1, P5 ;  /* 0x0000000d734b7c11 */ /* 0x000fe2000a8f0eff */
[----:B--2---:R-:W-:Y:S01]  /*29e0*/  BAR.SYNC.DEFER_BLOCKING 0x0 ;  /* 0x0000000000007b1d */ /* 0x004fe20000010000 */
[C---:B------:R-:W-:Y:S01]  /*29f0*/  IMAD R17, R214.reuse, 0x12, RZ ;  /* 0x00000012d6117824 */ /* 0x040fe200078e02ff */
[----:B------:R-:W-:Y:S01]  /*2a00*/  SHF.R.U32.HI R8, RZ, 0xf, R116 ;  /* 0x0000000fff087819 */ /* 0x000fe20000011674 */
[C---:B------:R-:W-:Y:S02]  /*2a10*/  IMAD.SHL.U32 R100, R214.reuse, 0x2, RZ ;  /* 0x00000002d6647824 */ /* 0x040fe400078e00ff */
[----:B------:R-:W-:Y:S01]  /*2a20*/  IMAD R5, R214, 0x9, RZ ;  /* 0x00000009d6057824 */ /* 0x000fe200078e02ff */
[----:B------:R-:W-:-:S02]  /*2a30*/  LOP3.LUT P5, RZ, R8, 0x1, RZ, 0xc0, !PT ;  /* 0x0000000108ff7812 */ /* 0x000fc400078ac0ff */
[----:B------:R-:W-:Y:S02]  /*2a40*/  IADD3 R10, P6, PT, R17, R117, RZ ;  /* 0x00000075110a7210 */ /* 0x000fe40007fde0ff */
[----:B------:R-:W-:Y:S02]  /*2a50*/  PRMT R118, RZ, 0x7610, R118 ;  /* 0x00007610ff767816 */ /* 0x000fe40000000076 */
[----:B------:R-:W-:Y:S01]  /*2a60*/  PRMT R94, RZ, 0x7610, R94 ;  /* 0x00007610ff5e7816 */ /* 0x000fe2000000005e */
[----:B------:R-:W-:Y:S01]  /*2a70*/  VIADD R15, R4, 0xfffffffe ;  /* 0xfffffffe040f7836 */ /* 0x000fe20000000000 */
[----:B------:R-:W-:Y:S01]  /*2a80*/  SHF.R.U32.HI R8, RZ, 0xe, R116 ;  /* 0x0000000eff087819 */ /* 0x000fe20000011674 */
[----:B------:R-:W-:Y:S01]  /*2a90*/  IMAD R9, R214, 0x11, RZ ;  /* 0x00000011d6097824 */ /* 0x000fe200078e02ff */
[----:B------:R-:W-:Y:S02]  /*2aa0*/  LEA.HI.X.SX32 R11, R5, R75, 0x1, P6 ;  /* 0x0000004b050b7211 */ /* 0x000fe400030f0eff */
[----:B------:R-:W-:-:S02]  /*2ab0*/  PRMT R87, RZ, 0x7610, R87 ;  /* 0x00007610ff577816 */ /* 0x000fc40000000057 */
[----:B------:R-:W-:Y:S02]  /*2ac0*/  PRMT R86, RZ, 0x7610, R86 ;  /* 0x00007610ff567816 */ /* 0x000fe40000000056 */
[----:B------:R-:W-:Y:S02]  /*2ad0*/  PRMT R85, RZ, 0x7610, R85 ;  /* 0x00007610ff557816 */ /* 0x000fe40000000055 */
[----:B------:R-:W-:Y:S01]  /*2ae0*/  PRMT R99, RZ, 0x7610, R99 ;  /* 0x00007610ff637816 */ /* 0x000fe20000000063 */
[----:B------:R-:W5:Y:S01]  /*2af0*/  @!P4 LDG.E.U16 R120, desc[UR22][R74.64] ;  /* 0x000000164a78c981 */ /* 0x000f62000c1e1500 */
[C---:B------:R-:W-:Y:S01]  /*2b00*/  LEA R6, P4, R214.reuse, R117, 0x2 ;  /* 0x00000075d6067211 */ /* 0x040fe200078810ff */
[----:B------:R-:W-:Y:S01]  /*2b10*/  IMAD.SHL.U32 R5, R214, 0x10, RZ ;  /* 0x00000010d6057824 */ /* 0x000fe200078e00ff */
[----:B------:R-:W-:Y:S01]  /*2b20*/  PRMT R84, RZ, 0x7610, R84 ;  /* 0x00007610ff547816 */ /* 0x000fe20000000054 */
[----:B------:R-:W5:Y:S01]  /*2b30*/  @!P3 LDG.E.U16 R94, desc[UR22][R10.64] ;  /* 0x000000160a5eb981 */ /* 0x000f62000c1e1500 */
[----:B0-----:R-:W-:Y:S01]  /*2b40*/  LEA.HI.X.SX32 R7, R100, R75, 0x1, P4 ;  /* 0x0000004b64077211 */ /* 0x001fe200020f0eff */
[----:B------:R-:W-:Y:S01]  /*2b50*/  IMAD.SHL.U32 R101, R214, 0x4, RZ ;  /* 0x00000004d6657824 */ /* 0x000fe200078e00ff */
[----:B------:R-:W-:Y:S01]  /*2b60*/  LOP3.LUT P4, RZ, R8, 0x1, RZ, 0xc0, !PT ;  /* 0x0000000108ff7812 */ /* 0x000fe2000788c0ff */
[----:B------:R-:W-:-:S02]  /*2b70*/  IMAD R8, R214, 0x22, RZ ;  /* 0x00000022d6087824 */ /* 0x000fc400078e02ff */
[C---:B------:R-:W-:Y:S01]  /*2b80*/  IMAD.SHL.U32 R102, R214.reuse, 0x8, RZ ;  /* 0x00000008d6667824 */ /* 0x040fe200078e00ff */
[----:B------:R0:W5:Y:S01]  /*2b90*/  @!P1 LDG.E.U16 R118, desc[UR22][R6.64] ;  /* 0x0000001606769981 */ /* 0x000162000c1e1500 */
[CC--:B------:R-:W-:Y:S01]  /*2ba0*/  LEA R12, P1, R214.reuse, R117.reuse, 0x5 ;  /* 0x00000075d60c7211 */ /* 0x0c0fe200078228ff */
[----:B------:R-:W-:Y:S01]  /*2bb0*/  IMAD R103, R214, 0xa, RZ ;  /* 0x0000000ad6677824 */ /* 0x000fe200078e02ff */
[----:B------:R-:W-:Y:S02]  /*2bc0*/  IADD3 R14, P3, PT, R8, R117, RZ ;  /* 0x00000075080e7210 */ /* 0x000fe40007f7e0ff */
[----:B------:R-:W-:Y:S01]  /*2bd0*/  PRMT R98, RZ, 0x7610, R98 ;  /* 0x00007610ff627816 */ /* 0x000fe20000000062 */
[C---:B------:R-:W-:Y:S01]  /*2be0*/  IMAD R104, R214.reuse, 0x5, RZ ;  /* 0x00000005d6687824 */ /* 0x040fe200078e02ff */
[----:B------:R-:W-:Y:S02]  /*2bf0*/  SHF.R.U32.HI R16, RZ, 0xd, R116 ;  /* 0x0000000dff107819 */ /* 0x000fe40000011674 */
[----:B------:R-:W-:Y:S01]  /*2c00*/  PRMT R93, RZ, 0x7610, R93 ;  /* 0x00007610ff5d7816 */ /* 0x000fe2000000005d */
[----:B0-----:R-:W-:Y:S01]  /*2c10*/  IMAD R7, R214, 0x24, RZ ;  /* 0x00000024d6077824 */ /* 0x001fe200078e02ff */
[----:B------:R-:W-:-:S02]  /*2c20*/  LEA.HI.X.SX32 R13, R5, R75, 0x1, P1 ;  /* 0x0000004b050d7211 */ /* 0x000fc400008f0eff */
[----:B------:R-:W-:Y:S02]  /*2c30*/  PRMT R97, RZ, 0x7610, R97 ;  /* 0x00007610ff617816 */ /* 0x000fe40000000061 */
[----:B------:R-:W-:Y:S01]  /*2c40*/  PRMT R92, RZ, 0x7610, R92 ;  /* 0x00007610ff5c7816 */ /* 0x000fe2000000005c */
[C---:B------:R-:W-:Y:S01]  /*2c50*/  IMAD R6, R214.reuse, 0x26, RZ ;  /* 0x00000026d6067824 */ /* 0x040fe200078e02ff */
[----:B------:R-:W-:Y:S01]  /*2c60*/  ISETP.GE.U32.AND P1, PT, R15, 0x7fffffbf, PT ;  /* 0x7fffffbf0f00780c */ /* 0x000fe20003f26070 */
[----:B------:R0:W5:Y:S01]  /*2c70*/  @P5 LDG.E.U16 R87, desc[UR22][R12.64] ;  /* 0x000000160c575981 */ /* 0x000162000c1e1500 */
[----:B------:R-:W-:Y:S02]  /*2c80*/  LEA.HI.X.SX32 R15, R9, R75, 0x1, P3 ;  /* 0x0000004b090f7211 */ /* 0x000fe400018f0eff */
[----:B------:R-:W-:Y:S02]  /*2c90*/  PRMT R83, RZ, 0x7610, R83 ;  /* 0x00007610ff537816 */ /* 0x000fe40000000053 */
[----:B------:R-:W-:Y:S01]  /*2ca0*/  PRMT R82, RZ, 0x7610, R82 ;  /* 0x00007610ff527816 */ /* 0x000fe20000000052 */
[----:B------:R-:W5:Y:S01]  /*2cb0*/  @P4 LDG.E.U16 R86, desc[UR22][R14.64] ;  /* 0x000000160e564981 */ /* 0x000f62000c1e1500 */
[----:B------:R-:W-:Y:S01]  /*2cc0*/  SHF.R.U32.HI R5, RZ, 0xc, R116 ;  /* 0x0000000cff057819 */ /* 0x000fe20000011674 */
[----:B------:R-:W-:Y:S01]  /*2cd0*/  IMAD R105, R214, 0xb, RZ ;  /* 0x0000000bd6697824 */ /* 0x000fe200078e02ff */
[----:B------:R-:W-:-:S02]  /*2ce0*/  LOP3.LUT P6, RZ, R16, 0x1, RZ, 0xc0, !PT ;  /* 0x0000000110ff7812 */ /* 0x000fc400078cc0ff */
[----:B------:R-:W-:Y:S02]  /*2cf0*/  PRMT R91, RZ, 0x7610, R91 ;  /* 0x00007610ff5b7816 */ /* 0x000fe4000000005b */
[----:B------:R-:W-:Y:S01]  /*2d00*/  PRMT R81, RZ, 0x7610, R81 ;  /* 0x00007610ff517816 */ /* 0x000fe20000000051 */
[C---:B------:R-:W-:Y:S01]  /*2d10*/  IMAD R106, R214.reuse, 0x6, RZ ;  /* 0x00000006d66a7824 */ /* 0x040fe200078e02ff */
[-C--:B------:R-:W-:Y:S01]  /*2d20*/  IADD3 R16, P5, PT, R7, R117.reuse, RZ ;  /* 0x0000007507107210 */ /* 0x080fe20007fbe0ff */
[C---:B------:R-:W-:Y:S01]  /*2d30*/  IMAD R107, R214.reuse, 0x3, RZ ;  /* 0x00000003d66b7824 */ /* 0x040fe200078e02ff */
[----:B------:R-:W-:Y:S01]  /*2d40*/  LOP3.LUT P3, RZ, R5, 0x1, RZ, 0xc0, !PT ;  /* 0x0000000105ff7812 */ /* 0x000fe2000786c0ff */
[----:B------:R-:W-:Y:S01]  /*2d50*/  IMAD R5, R214, 0x13, RZ ;  /* 0x00000013d6057824 */ /* 0x000fe200078e02ff */
[----:B------:R-:W-:Y:S01]  /*2d60*/  IADD3 R18, P4, PT, R6, R117, RZ ;  /* 0x0000007506127210 */ /* 0x000fe20007f9e0ff */
[----:B------:R-:W-:Y:S01]  /*2d70*/  IMAD R108, R214, 0xc, RZ ;  /* 0x0000000cd66c7824 */ /* 0x000fe200078e02ff */
[----:B------:R-:W-:Y:S01]  /*2d80*/  LEA.HI.X.SX32 R17, R17, R75, 0x1, P5 ;  /* 0x0000004b11117211 */ /* 0x000fe200028f0eff */
[----:B------:R-:W-:Y:S01]  /*2d90*/  VIADD R9, R4, 0xfffffffb ;  /* 0xfffffffb04097836 */ /* 0x000fe20000000000 */
[----:B------:R-:W-:-:S02]  /*2da0*/  IADD3 R10, P5, PT, R100, R117, RZ ;  /* 0x00000075640a7210 */ /* 0x000fc40007fbe0ff */
[----:B------:R-:W-:Y:S01]  /*2db0*/  PRMT R80, RZ, 0x7610, R80 ;  /* 0x00007610ff507816 */ /* 0x000fe20000000050 */
[----:B------:R2:W5:Y:S01]  /*2dc0*/  @P6 LDG.E.U16 R85, desc[UR22][R16.64] ;  /* 0x0000001610556981 */ /* 0x000562000c1e1500 */
[-C--:B------:R-:W-:Y:S01]  /*2dd0*/  LEA.HI.X.SX32 R19, R5, R75.reuse, 0x1, P4 ;  /* 0x0000004b05137211 */ /* 0x080fe200020f0eff */
[----:B------:R-:W-:Y:S01]  /*2de0*/  VIADD R5, R4, 0xfffffff7 ;  /* 0xfffffff704057836 */ /* 0x000fe20000000000 */
[C---:B------:R-:W-:Y:S02]  /*2df0*/  LEA.HI.X.SX32 R11, R214.reuse, R75, 0x1, P5 ;  /* 0x0000004bd60b7211 */ /* 0x040fe400028f0eff */
[----:B------:R-:W-:Y:S01]  /*2e00*/  PRMT R96, RZ, 0x7610, R96 ;  /* 0x00007610ff607816 */ /* 0x000fe20000000060 */
[----:B------:R3:W5:Y:S01]  /*2e10*/  @P3 LDG.E.U16 R84, desc[UR22][R18.64] ;  /* 0x0000001612543981 */ /* 0x000762000c1e1500 */
[----:B------:R-:W-:Y:S01]  /*2e20*/  ISETP.GE.U32.AND P4, PT, R9, 0x7fffffbc, PT ;  /* 0x7fffffbc0900780c */ /* 0x000fe20003f86070 */
[----:B------:R-:W-:Y:S01]  /*2e30*/  IMAD R33, R214, 0x30, RZ ;  /* 0x00000030d6217824 */ /* 0x000fe200078e02ff */
[----:B------:R-:W-:Y:S01]  /*2e40*/  ISETP.GE.U32.AND P6, PT, R5, 0x7fffffb8, PT ;  /* 0x7fffffb80500780c */ /* 0x000fe20003fc6070 */
[----:B------:R-:W-:Y:S01]  /*2e50*/  VIADD R5, R4, 0xfffffffa ;  /* 0xfffffffa04057836 */ /* 0x000fe20000000000 */
[----:B------:R-:W5:Y:S01]  /*2e60*/  @!P1 LDG.E.U16 R99, desc[UR22][R10.64] ;  /* 0x000000160a639981 */ /* 0x000f62000c1e1500 */
[-C--:B0-----:R-:W-:Y:S01]  /*2e70*/  LEA R12, P1, R214, R117.reuse, 0x3 ;  /* 0x00000075d60c7211 */ /* 0x081fe200078218ff */
[----:B------:R-:W-:Y:S01]  /*2e80*/  VIADD R9, R4, 0xfffffff5 ;  /* 0xfffffff504097836 */ /* 0x000fe20000000000 */
[----:B--2---:R-:W-:-:S02]  /*2e90*/  LEA R16, P5, R214, R117, 0x4 ;  /* 0x00000075d6107211 */ /* 0x004fc400078a20ff */
[----:B------:R-:W-:Y:S01]  /*2ea0*/  PRMT R90, RZ, 0x7610, R90 ;  /* 0x00007610ff5a7816 */ /* 0x000fe2000000005a */
[C---:B------:R-:W-:Y:S01]  /*2eb0*/  IMAD R37, R214.reuse, 0x32, RZ ;  /* 0x00000032d6257824 */ /* 0x040fe200078e02ff */
[----:B------:R-:W-:Y:S01]  /*2ec0*/  ISETP.GE.U32.AND P3, PT, R5, 0x7fffffbb, PT ;  /* 0x7fffffbb0500780c */ /* 0x000fe20003f66070 */
[----:B------:R-:W-:Y:S01]  /*2ed0*/  IMAD R74, R214, 0x14, RZ ;  /* 0x00000014d64a7824 */ /* 0x000fe200078e02ff */
[-C--:B------:R-:W-:Y:S01]  /*2ee0*/  LEA.HI.X.SX32 R13, R101, R75.reuse, 0x1, P1 ;  /* 0x0000004b650d7211 */ /* 0x080fe200008f0eff */
[----:B------:R-:W-:Y:S01]  /*2ef0*/  VIADD R22, R4, 0xfffffff2 ;  /* 0xfffffff204167836 */ /* 0x000fe20000000000 */
[----:B------:R-:W-:Y:S02]  /*2f00*/  LEA.HI.X.SX32 R17, R102, R75, 0x1, P5 ;  /* 0x0000004b66117211 */ /* 0x000fe400028f0eff */
[----:B------:R-:W-:Y:S01]  /*2f10*/  PRMT R79, RZ, 0x7610, R79 ;  /* 0x00007610ff4f7816 */ /* 0x000fe2000000004f */
[----:B------:R-:W5:Y:S01]  /*2f20*/  @!P4 LDG.E.U16 R98, desc[UR22][R12.64] ;  /* 0x000000160c62c981 */ /* 0x000f62000c1e1500 */
[----:B------:R-:W-:-:S02]  /*2f30*/  ISETP.GE.U32.AND P5, PT, R9, 0x7fffffb6, PT ;  /* 0x7fffffb60900780c */ /* 0x000fc40003fa6070 */
[----:B------:R-:W-:Y:S01]  /*2f40*/  PRMT R78, RZ, 0x7610, R78 ;  /* 0x00007610ff4e7816 */ /* 0x000fe2000000004e */
[----:B------:R0:W5:Y:S01]  /*2f50*/  @!P6 LDG.E.U16 R93, desc[UR22][R16.64] ;  /* 0x00000016105de981 */ /* 0x000162000c1e1500 */
[-C--:B------:R-:W-:Y:S01]  /*2f60*/  IADD3 R14, P1, PT, R103, R117.reuse, RZ ;  /* 0x00000075670e7210 */ /* 0x080fe20007f3e0ff */
[C---:B------:R-:W-:Y:S01]  /*2f70*/  IMAD R41, R214.reuse, 0x34, RZ ;  /* 0x00000034d6297824 */ /* 0x040fe200078e02ff */
[--C-:B------:R-:W-:Y:S01]  /*2f80*/  SHF.R.U32.HI R9, RZ, 0xb, R116.reuse ;  /* 0x0000000bff097819 */ /* 0x100fe20000011674 */
[----:B------:R-:W-:Y:S01]  /*2f90*/  IMAD R109, R214, 0xd, RZ ;  /* 0x0000000dd66d7824 */ /* 0x000fe200078e02ff */
[----:B---3--:R-:W-:Y:S02]  /*2fa0*/  IADD3 R18, P4, PT, R74, R117, RZ ;  /* 0x000000754a127210 */ /* 0x008fe40007f9e0ff */
[----:B------:R-:W-:Y:S01]  /*2fb0*/  PRMT R89, RZ, 0x7610, R89 ;  /* 0x00007610ff597816 */ /* 0x000fe20000000059 */
[----:B------:R-:W-:Y:S01]  /*2fc0*/  IMAD R45, R214, 0x36, RZ ;  /* 0x00000036d62d7824 */ /* 0x000fe200078e02ff */
[----:B------:R-:W-:Y:S01]  /*2fd0*/  LEA.HI.X.SX32 R15, R104, R75, 0x1, P1 ;  /* 0x0000004b680f7211 */ /* 0x000fe200008f0eff */
[----:B0-----:R-:W-:Y:S01]  /*2fe0*/  IMAD R17, R214, 0x28, RZ ;  /* 0x00000028d6117824 */ /* 0x001fe200078e02ff */
[----:B------:R-:W-:-:S02]  /*2ff0*/  SHF.R.U32.HI R5, RZ, 0xa, R116 ;  /* 0x0000000aff057819 */ /* 0x000fc40000011674 */
[----:B------:R-:W-:Y:S01]  /*3000*/  PRMT R77, RZ, 0x7610, R77 ;  /* 0x00007610ff4d7816 */ /* 0x000fe2000000004d */
[C---:B------:R-:W-:Y:S01]  /*3010*/  IMAD R10, R214.reuse, 0x2a, RZ ;  /* 0x0000002ad60a7824 */ /* 0x040fe200078e02ff */
[----:B------:R-:W-:Y:S01]  /*3020*/  LOP3.LUT P1, RZ, R9, 0x1, RZ, 0xc0, !PT ;  /* 0x0000000109ff7812 */ /* 0x000fe2000782c0ff */
[----:B------:R0:W5:Y:S01]  /*3030*/  @!P3 LDG.E.U16 R97, desc[UR22][R14.64] ;  /* 0x000000160e61b981 */ /* 0x000162000c1e1500 */
[----:B------:R-:W-:Y:S01]  /*3040*/  LEA.HI.X.SX32 R19, R103, R75, 0x1, P4 ;  /* 0x0000004b67137211 */ /* 0x000fe200020f0eff */
[C---:B------:R-:W-:Y:S01]  /*3050*/  IMAD R110, R214.reuse, 0xe, RZ ;  /* 0x0000000ed66e7824 */ /* 0x040fe200078e02ff */
[----:B------:R-:W-:Y:S01]  /*3060*/  LOP3.LUT P4, RZ, R5, 0x1, RZ, 0xc0, !PT ;  /* 0x0000000105ff7812 */ /* 0x000fe2000788c0ff */
[----:B------:R-:W-:Y:S01]  /*3070*/  IMAD R111, R214, 0x7, RZ ;  /* 0x00000007d66f7824 */ /* 0x000fe200078e02ff */
[-C--:B------:R-:W-:Y:S01]  /*3080*/  IADD3 R12, P3, PT, R17, R117.reuse, RZ ;  /* 0x00000075110c7210 */ /* 0x080fe20007f7e0ff */
[----:B------:R2:W5:Y:S01]  /*3090*/  @!P5 LDG.E.U16 R92, desc[UR22][R18.64] ;  /* 0x00000016125cd981 */ /* 0x000562000c1e1500 */
[----:B------:R-:W-:Y:S01]  /*30a0*/  VIADD R11, R4, 0xfffffff4 ;  /* 0xfffffff4040b7836 */ /* 0x000fe20000000000 */
[----:B------:R-:W-:Y:S01]  /*30b0*/  IADD3 R20, P5, PT, R10, R117, RZ ;  /* 0x000000750a147210 */ /* 0x000fe20007fbe0ff */
[----:B------:R-:W-:Y:S01]  /*30c0*/  IMAD R5, R214, 0x15, RZ ;  /* 0x00000015d6057824 */ /* 0x000fe200078e02ff */
[----:B------:R-:W-:Y:S01]  /*30d0*/  LEA.HI.X.SX32 R13, R74, R75, 0x1, P3 ;  /* 0x0000004b4a0d7211 */ /* 0x000fe200018f0eff */
[----:B------:R-:W-:Y:S01]  /*30e0*/  IMAD R74, R214, 0x16, RZ ;  /* 0x00000016d64a7824 */ /* 0x000fe200078e02ff */
[----:B------:R-:W-:-:S02]  /*30f0*/  SHF.R.U32.HI R9, RZ, 0x9, R116 ;  /* 0x00000009ff097819 */ /* 0x000fc40000011674 */
[----:B------:R-:W-:Y:S01]  /*3100*/  PRMT R76, RZ, 0x7610, R76 ;  /* 0x00007610ff4c7816 */ /* 0x000fe2000000004c */
[----:B------:R-:W5:Y:S01]  /*3110*/  @P1 LDG.E.U16 R83, desc[UR22][R12.64] ;  /* 0x000000160c531981 */ /* 0x000f62000c1e1500 */
[----:B------:R-:W-:Y:S01]  /*3120*/  ISETP.GE.U32.AND P3, PT, R11, 0x7fffffb5, PT ;  /* 0x7fffffb50b00780c */ /* 0x000fe20003f66070 */
[----:B------:R-:W-:Y:S01]  /*3130*/  IMAD R11, R214, 0x2c, RZ ;  /* 0x0000002cd60b7824 */ /* 0x000fe200078e02ff */
[----:B------:R-:W-:Y:S02]  /*3140*/  LEA.HI.X.SX32 R21, R5, R75, 0x1, P5 ;  /* 0x0000004b05157211 */ /* 0x000fe400028f0eff */
[----:B------:R-:W-:Y:S01]  /*3150*/  PRMT R95, RZ, 0x7610, R95 ;  /* 0x00007610ff5f7816 */ /* 0x000fe2000000005f */
[C---:B------:R-:W-:Y:S01]  /*3160*/  VIADD R26, R4.reuse, 0xffffffc3 ;  /* 0xffffffc3041a7836 */ /* 0x040fe20000000000 */
[----:B------:R-:W-:Y:S01]  /*3170*/  LOP3.LUT P5, RZ, R9, 0x1, RZ, 0xc0, !PT ;  /* 0x0000000109ff7812 */ /* 0x000fe200078ac0ff */
[----:B------:R-:W-:Y:S01]  /*3180*/  VIADD R9, R4, 0xfffffffc ;  /* 0xfffffffc04097836 */ /* 0x000fe20000000000 */
[-C--:B0-----:R-:W-:Y:S01]  /*3190*/  IADD3 R14, P1, PT, R74, R117.reuse, RZ ;  /* 0x000000754a0e7210 */ /* 0x081fe20007f3e0ff */
[----:B------:R0:W5:Y:S01]  /*31a0*/  @P4 LDG.E.U16 R82, desc[UR22][R20.64] ;  /* 0x0000001614524981 */ /* 0x000162000c1e1500 */
[----:B--2---:R-:W-:Y:S01]  /*31b0*/  IADD3 R18, P4, PT, R11, R117, RZ ;  /* 0x000000750b127210 */ /* 0x004fe20007f9e0ff */
[C---:B------:R-:W-:Y:S01]  /*31c0*/  VIADD R23, R4.reuse, 0xffffffc7 ;  /* 0xffffffc704177836 */ /* 0x040fe20000000000 */
[-C--:B------:R-:W-:Y:S01]  /*31d0*/  LEA.HI.X.SX32 R15, R105, R75.reuse, 0x1, P1 ;  /* 0x0000004b690f7211 */ /* 0x080fe200008f0eff */
[C---:B------:R-:W-:Y:S01]  /*31e0*/  VIADD R24, R4.reuse, 0xffffffdc ;  /* 0xffffffdc04187836 */ /* 0x040fe20000000000 */
[--C-:B------:R-:W-:Y:S01]  /*31f0*/  SHF.R.U32.HI R5, RZ, 0x8, R116.reuse ;  /* 0x00000008ff057819 */ /* 0x100fe20000011674 */
[----:B------:R-:W-:Y:S01]  /*3200*/  VIADD R28, R4, 0xffffffde ;  /* 0xffffffde041c7836 */ /* 0x000fe20000000000 */
[----:B------:R-:W-:Y:S01]  /*3210*/  ISETP.GE.U32.AND P1, PT, R9, 0x7fffffbd, PT ;  /* 0x7fffffbd0900780c */ /* 0x000fe20003f26070 */
[----:B------:R-:W-:Y:S01]  /*3220*/  IMAD R9, R214, 0x2e, RZ ;  /* 0x0000002ed6097824 */ /* 0x000fe200078e02ff */
[----:B------:R-:W-:Y:S01]  /*3230*/  LEA.HI.X.SX32 R19, R74, R75, 0x1, P4 ;  /* 0x0000004b4a137211 */ /* 0x000fe200020f0eff */
[----:B------:R-:W5:Y:S01]  /*3240*/  @!P3 LDG.E.U16 R91, desc[UR22][R14.64] ;  /* 0x000000160e5bb981 */ /* 0x000f62000c1e1500 */
[----:B------:R-:W-:Y:S01]  /*3250*/  LOP3.LUT P4, RZ, R5, 0x1, RZ, 0xc0, !PT ;  /* 0x0000000105ff7812 */ /* 0x000fe2000788c0ff */
[----:B------:R-:W-:Y:S01]  /*3260*/  IMAD R5, R214, 0x17, RZ ;  /* 0x00000017d6057824 */ /* 0x000fe200078e02ff */
[-C--:B0-----:R-:W-:Y:S01]  /*3270*/  IADD3 R20, P3, PT, R9, R117.reuse, RZ ;  /* 0x0000007509147210 */ /* 0x081fe20007f7e0ff */
[----:B------:R-:W-:Y:S01]  /*3280*/  VIADD R13, R4, 0xfffffff9 ;  /* 0xfffffff9040d7836 */ /* 0x000fe20000000000 */
[----:B------:R0:W5:Y:S01]  /*3290*/  @P5 LDG.E.U16 R81, desc[UR22][R18.64] ;  /* 0x0000001612515981 */ /* 0x000162000c1e1500 */
[----:B------:R-:W-:Y:S01]  /*32a0*/  IADD3 R12, P5, PT, R106, R117, RZ ;  /* 0x000000756a0c7210 */ /* 0x000fe20007fbe0ff */
[C---:B------:R-:W-:Y:S01]  /*32b0*/  VIADD R16, R4.reuse, 0xfffffff3 ;  /* 0xfffffff304107836 */ /* 0x040fe20000000000 */
[-C--:B------:R-:W-:Y:S01]  /*32c0*/  LEA.HI.X.SX32 R21, R5, R75.reuse, 0x1, P3 ;  /* 0x0000004b05157211 */ /* 0x080fe200018f0eff */
[C---:B------:R-:W-:Y:S01]  /*32d0*/  VIADD R32, R4.reuse, 0xffffffda ;  /* 0xffffffda04207836 */ /* 0x040fe20000000000 */
[----:B------:R-:W-:Y:S01]  /*32e0*/  ISETP.GE.U32.AND P3, PT, R13, 0x7fffffba, PT ;  /* 0x7fffffba0d00780c */ /* 0x000fe20003f66070 */
[C---:B------:R-:W-:Y:S01]  /*32f0*/  VIADD R36, R4.reuse, 0xffffffd6 ;  /* 0xffffffd604247836 */ /* 0x040fe20000000000 */
[----:B------:R-:W-:Y:S01]  /*3300*/  PRMT R5, RZ, 0x7610, R5 ;  /* 0x00007610ff057816 */ /* 0x000fe20000000005 */
[----:B------:R-:W-:Y:S01]  /*3310*/  VIADD R40, R4, 0xffffffd2 ;  /* 0xffffffd204287836 */ /* 0x000fe20000000000 */
[----:B------:R-:W-:Y:S01]  /*3320*/  LEA.HI.X.SX32 R13, R107, R75, 0x1, P5 ;  /* 0x0000004b6b0d7211 */ /* 0x000fe200028f0eff */
[----:B------:R-:W-:Y:S01]  /*3330*/  IMAD R74, R214, 0x18, RZ ;  /* 0x00000018d64a7824 */ /* 0x000fe200078e02ff */
[----:B------:R-:W-:Y:S01]  /*3340*/  ISETP.GE.U32.AND P5, PT, R16, 0x7fffffb4, PT ;  /* 0x7fffffb41000780c */ /* 0x000fe20003fa6070 */
[----:B------:R2:W5:Y:S01]  /*3350*/  @P4 LDG.E.U16 R80, desc[UR22][R20.64] ;  /* 0x0000001614504981 */ /* 0x000562000c1e1500 */
[----:B0-----:R-:W-:Y:S01]  /*3360*/  SHF.R.U32.HI R19, RZ, 0x7, R116 ;  /* 0x00000007ff137819 */ /* 0x001fe20000011674 */
[----:B------:R-:W-:-:S02]  /*3370*/  VIADD R112, R4, 0xffffffc0 ;  /* 0xffffffc004707836 */ /* 0x000fc40000000000 */
[----:B------:R-:W-:Y:S01]  /*3380*/  IMAD R52, R214, 0x38, RZ ;  /* 0x00000038d6347824 */ /* 0x000fe200078e02ff */
[----:B------:R0:W5:Y:S01]  /*3390*/  @!P1 LDG.E.U16 R5, desc[UR22][R12.64] ;  /* 0x000000160c059981 */ /* 0x000162000c1e1500 */
[-C--:B------:R-:W-:Y:S02]  /*33a0*/  IADD3 R14, P1, PT, R108, R117.reuse, RZ ;  /* 0x000000756c0e7210 */ /* 0x080fe40007f3e0ff */
[----:B------:R-:W-:Y:S01]  /*33b0*/  PRMT R88, RZ, 0x7610, R88 ;  /* 0x00007610ff587816 */ /* 0x000fe20000000058 */
[----:B------:R-:W-:Y:S01]  /*33c0*/  IMAD R53, R214, 0x3a, RZ ;  /* 0x0000003ad6357824 */ /* 0x000fe200078e02ff */
[----:B------:R-:W-:Y:S01]  /*33d0*/  IADD3 R18, P4, PT, R74, R117, RZ ;  /* 0x000000754a127210 */ /* 0x000fe20007f9e0ff */
[C---:B------:R-:W-:Y:S01]  /*33e0*/  IMAD R56, R214.reuse, 0x3e, RZ ;  /* 0x0000003ed6387824 */ /* 0x040fe200078e02ff */
[--C-:B------:R-:W-:Y:S01]  /*33f0*/  SHF.R.U32.HI R16, RZ, 0x6, R116.reuse ;  /* 0x00000006ff107819 */ /* 0x100fe20000011674 */
[----:B------:R-:W-:Y:S01]  /*3400*/  IMAD R68, R214, 0x42, RZ ;  /* 0x00000042d6447824 */ /* 0x000fe200078e02ff */
[-C--:B------:R-:W-:Y:S01]  /*3410*/  LEA.HI.X.SX32 R15, R106, R75.reuse, 0x1, P1 ;  /* 0x0000004b6a0f7211 */ /* 0x080fe200008f0eff */
[C---:B------:R-:W-:Y:S01]  /*3420*/  IMAD R62, R214.reuse, 0x44, RZ ;  /* 0x00000044d63e7824 */ /* 0x040fe200078e02ff */
[----:B------:R-:W-:Y:S01]  /*3430*/  LOP3.LUT P1, RZ, R19, 0x1, RZ, 0xc0, !PT ;  /* 0x0000000113ff7812 */ /* 0x000fe2000782c0ff */
[----:B------:R-:W-:Y:S01]  /*3440*/  IMAD R64, R214, 0x46, RZ ;  /* 0x00000046d6407824 */ /* 0x000fe200078e02ff */
[----:B------:R-:W-:Y:S01]  /*3450*/  LEA.HI.X.SX32 R19, R108, R75, 0x1, P4 ;  /* 0x0000004b6c137211 */ /* 0x000fe200020f0eff */
[----:B------:R-:W5:Y:S01]  /*3460*/  @!P3 LDG.E.U16 R96, desc[UR22][R14.64] ;  /* 0x000000160e60b981 */ /* 0x000f62000c1e1500 */
[----:B------:R-:W-:Y:S01]  /*3470*/  LOP3.LUT P4, RZ, R16, 0x1, RZ, 0xc0, !PT ;  /* 0x0000000110ff7812 */ /* 0x000fe2000788c0ff */
[C---:B--2---:R-:W-:Y:S01]  /*3480*/  IMAD R21, R214.reuse, 0x19, RZ ;  /* 0x00000019d6157824 */ /* 0x044fe200078e02ff */
[-C--:B0-----:R-:W-:Y:S01]  /*3490*/  IADD3 R12, P3, PT, R33, R117.reuse, RZ ;  /* 0x00000075210c7210 */ /* 0x081fe20007f7e0ff */
[----:B------:R0:W5:Y:S01]  /*34a0*/  @!P5 LDG.E.U16 R90, desc[UR22][R18.64] ;  /* 0x00000016125ad981 */ /* 0x000162000c1e1500 */
[----:B------:R-:W-:Y:S01]  /*34b0*/  IADD3 R20, P5, PT, R37, R117, RZ ;  /* 0x0000007525147210 */ /* 0x000fe20007fbe0ff */
[C---:B------:R-:W-:Y:S01]  /*34c0*/  IMAD R58, R214.reuse, 0x48, RZ ;  /* 0x00000048d63a7824 */ /* 0x040fe200078e02ff */
[--C-:B------:R-:W-:Y:S01]  /*34d0*/  SHF.R.U32.HI R16, RZ, 0x5, R116.reuse ;  /* 0x00000005ff107819 */ /* 0x100fe20000011674 */
[----:B------:R-:W-:Y:S01]  /*34e0*/  IMAD R60, R214, 0x4a, RZ ;  /* 0x0000004ad63c7824 */ /* 0x000fe200078e02ff */
[-C--:B------:R-:W-:Y:S01]  /*34f0*/  LEA.HI.X.SX32 R13, R74, R75.reuse, 0x1, P3 ;  /* 0x0000004b4a0d7211 */ /* 0x080fe200018f0eff */
[C---:B------:R-:W-:Y:S01]  /*3500*/  IMAD R74, R214.reuse, 0x1a, RZ ;  /* 0x0000001ad64a7824 */ /* 0x040fe200078e02ff */
[----:B------:R-:W-:Y:S01]  /*3510*/  LEA.HI.X.SX32 R21, R21, R75, 0x1, P5 ;  /* 0x0000004b15157211 */ /* 0x000fe200028f0eff */
[----:B------:R-:W-:Y:S01]  /*3520*/  IMAD R44, R214, 0x6c, RZ ;  /* 0x0000006cd62c7824 */ /* 0x000fe200078e02ff */
[----:B------:R-:W-:Y:S01]  /*3530*/  ISETP.GE.U32.AND P3, PT, R22, 0x7fffffb3, PT ;  /* 0x7fffffb31600780c */ /* 0x000fe20003f66070 */
[----:B------:R2:W5:Y:S01]  /*3540*/  @P1 LDG.E.U16 R79, desc[UR22][R12.64] ;  /* 0x000000160c4f1981 */ /* 0x000562000c1e1500 */
[----:B------:R-:W-:Y:S01]  /*3550*/  LOP3.LUT P5, RZ, R16, 0x1, RZ, 0xc0, !PT ;  /* 0x0000000110ff7812 */ /* 0x000fe200078ac0ff */
[----:B0-----:R-:W-:Y:S01]  /*3560*/  VIADD R19, R4, 0xfffffff8 ;  /* 0xfffffff804137836 */ /* 0x001fe20000000000 */
[-C--:B------:R-:W-:Y:S01]  /*3570*/  IADD3 R14, P1, PT, R74, R117.reuse, RZ ;  /* 0x000000754a0e7210 */ /* 0x080fe20007f3e0ff */
[----:B------:R0:W5:Y:S01]  /*3580*/  @P4 LDG.E.U16 R78, desc[UR22][R20.64] ;  /* 0x00000016144e4981 */ /* 0x000162000c1e1500 */
[----:B------:R-:W-:Y:S01]  /*3590*/  IADD3 R18, P4, PT, R41, R117, RZ ;  /* 0x0000007529127210 */ /* 0x000fe20007f9e0ff */
[C---:B------:R-:W-:Y:S01]  /*35a0*/  IMAD R46, R214.reuse, 0x6e, RZ ;  /* 0x0000006ed62e7824 */ /* 0x040fe200078e02ff */
[----:B------:R-:W-:Y:S01]  /*35b0*/  SHF.R.U32.HI R16, RZ, 0x4, R116 ;  /* 0x00000004ff107819 */ /* 0x000fe20000011674 */
[C---:B------:R-:W-:Y:S01]  /*35c0*/  IMAD R48, R214.reuse, 0x70, RZ ;  /* 0x00000070d6307824 */ /* 0x040fe200078e02ff */
[-C--:B------:R-:W-:Y:S01]  /*35d0*/  LEA.HI.X.SX32 R15, R109, R75.reuse, 0x1, P1 ;  /* 0x0000004b6d0f7211 */ /* 0x080fe200008f0eff */
[C---:B------:R-:W-:Y:S01]  /*35e0*/  IMAD R50, R214.reuse, 0x72, RZ ;  /* 0x00000072d6327824 */ /* 0x040fe200078e02ff */
[----:B------:R-:W-:Y:S01]  /*35f0*/  ISETP.GE.U32.AND P1, PT, R19, 0x7fffffb9, PT ;  /* 0x7fffffb91300780c */ /* 0x000fe20003f26070 */
[----:B------:R-:W-:Y:S01]  /*3600*/  IMAD R54, R214, 0x76, RZ ;  /* 0x00000076d6367824 */ /* 0x000fe200078e02ff */
[----:B------:R-:W-:Y:S01]  /*3610*/  LEA.HI.X.SX32 R19, R74, R75, 0x1, P4 ;  /* 0x0000004b4a137211 */ /* 0x000fe200020f0eff */
[----:B------:R3:W5:Y:S01]  /*3620*/  @!P3 LDG.E.U16 R89, desc[UR22][R14.64] ;  /* 0x000000160e59b981 */ /* 0x000762000c1e1500 */
[----:B------:R-:W-:Y:S01]  /*3630*/  LOP3.LUT P4, RZ, R16, 0x1, RZ, 0xc0, !PT ;  /* 0x0000000110ff7812 */ /* 0x000fe2000788c0ff */
[----:B--2---:R-:W-:Y:S01]  /*3640*/  IMAD R13, R214, 0x1b, RZ ;  /* 0x0000001bd60d7824 */ /* 0x004fe200078e02ff */
[-C--:B0-----:R-:W-:Y:S01]  /*3650*/  IADD3 R20, P3, PT, R45, R117.reuse, RZ ;  /* 0x000000752d147210 */ /* 0x081fe20007f7e0ff */
[----:B------:R0:W5:Y:S01]  /*3660*/  @P5 LDG.E.U16 R77, desc[UR22][R18.64] ;  /* 0x00000016124d5981 */ /* 0x000162000c1e1500 */
[----:B------:R-:W-:Y:S01]  /*3670*/  IADD3 R12, P5, PT, R110, R117, RZ ;  /* 0x000000756e0c7210 */ /* 0x000fe20007fbe0ff */
[----:B------:R-:W-:Y:S01]  /*3680*/  IMAD R55, R214, 0x3b, RZ ;  /* 0x0000003bd6377824 */ /* 0x000fe200078e02ff */
[-C--:B------:R-:W-:Y:S01]  /*3690*/  LEA.HI.X.SX32 R21, R13, R75.reuse, 0x1, P3 ;  /* 0x0000004b0d157211 */ /* 0x080fe200018f0eff */
[C---:B------:R-:W-:Y:S01]  /*36a0*/  VIADD R16, R4.reuse, 0xffffffcc ;  /* 0xffffffcc04107836 */ /* 0x040fe20000000000 */
[----:B------:R-:W-:Y:S01]  /*36b0*/  LEA.HI.X.SX32 R13, R111, R75, 0x1, P5 ;  /* 0x0000004b6f0d7211 */ /* 0x000fe200028f0eff */
[----:B---3--:R-:W-:-:S02]  /*36c0*/  VIADD R14, R4, 0xffffffcd ;  /* 0xffffffcd040e7836 */ /* 0x008fc40000000000 */
[C---:B------:R-:W-:Y:S02]  /*36d0*/  IMAD R156, R214.reuse, 0x7e, RZ ;  /* 0x0000007ed69c7824 */ /* 0x040fe400078e02ff */
[----:B------:R-:W-:Y:S01]  /*36e0*/  IMAD R122, R214, 0x78, RZ ;  /* 0x00000078d67a7824 */ /* 0x000fe200078e02ff */
[----:B------:R2:W5:Y:S01]  /*36f0*/  @P4 LDG.E.U16 R76, desc[UR22][R20.64] ;  /* 0x00000016144c4981 */ /* 0x000562000c1e1500 */
[----:B------:R-:W-:Y:S01]  /*3700*/  VIADD R15, R4, 0xffffffce ;  /* 0xffffffce040f7836 */ /* 0x000fe20000000000 */
[----:B------:R-:W-:Y:S01]  /*3710*/  ISETP.GE.U32.AND P4, PT, R14, 0x7fffff8e, PT ;  /* 0x7fffff8e0e00780c */ /* 0x000fe20003f86070 */
[----:B------:R-:W-:Y:S01]  /*3720*/  VIADD R14, R4, 0xffffffcf ;  /* 0xffffffcf040e7836 */ /* 0x000fe20000000000 */
[----:B------:R3:W5:Y:S01]  /*3730*/  @!P1 LDG.E.U16 R95, desc[UR22][R12.64] ;  /* 0x000000160c5f9981 */ /* 0x000762000c1e1500 */
[----:B------:R-:W-:Y:S01]  /*3740*/  ISETP.GE.U32.AND P5, PT, R16, 0x7fffff8d, PT ;  /* 0x7fffff8d1000780c */ /* 0x000fe20003fa6070 */
[----:B------:R-:W-:Y:S01]  /*3750*/  IMAD R158, R214, 0x1e, RZ ;  /* 0x0000001ed69e7824 */ /* 0x000fe200078e02ff */
[----:B------:R-:W-:Y:S01]  /*3760*/  ISETP.GE.U32.AND P1, PT, R15, 0x7fffff8f, PT ;  /* 0x7fffff8f0f00780c */ /* 0x000fe20003f26070 */
[----:B------:R-:W-:Y:S01]  /*3770*/  VIADD R15, R4, 0xffffffc8 ;  /* 0xffffffc8040f7836 */ /* 0x000fe20000000000 */
[----:B0-----:R-:W-:Y:S01]  /*3780*/  SEL R18, RZ, 0x1, P5 ;  /* 0x00000001ff127807 */ /* 0x001fe20002800000 */
[----:B-1----:R-:W0:Y:S01]  /*3790*/  LDCU UR4, c[0x0][0x3b0] ;  /* 0x00007600ff0477ac */ /* 0x002e220008000800 */
[----:B------:R-:W-:Y:S01]  /*37a0*/  ISETP.GE.U32.AND P5, PT, R14, 0x7fffff90, PT ;  /* 0x7fffff900e00780c */ /* 0x000fe20003fa6070 */
[----:B------:R-:W-:Y:S01]  /*37b0*/  VIADD R14, R4, 0xffffffc9 ;  /* 0xffffffc9040e7836 */ /* 0x000fe20000000000 */
[----:B------:R-:W-:-:S02]  /*37c0*/  SEL R19, RZ, 0x1fffe, P4 ;  /* 0x0001fffeff137807 */ /* 0x000fc40002000000 */
[----:B------:R-:W-:Y:S01]  /*37d0*/  ISETP.GE.U32.AND P4, PT, R15, 0x7fffff89, PT ;  /* 0x7fffff890f00780c */ /* 0x000fe20003f86070 */
[C---:B------:R-:W-:Y:S01]  /*37e0*/  VIADD R15, R4.reuse, 0xffffffca ;  /* 0xffffffca040f7836 */ /* 0x040fe20000000000 */
[----:B------:R-:W-:Y:S01]  /*37f0*/  SEL R16, RZ, 0x4, P1 ;  /* 0x00000004ff107807 */ /* 0x000fe20000800000 */
[----:B--2---:R-:W-:Y:S01]  /*3800*/  VIADD R20, R4, 0xffffffcb ;  /* 0xffffffcb04147836 */ /* 0x004fe20000000000 */
[----:B------:R-:W-:Y:S01]  /*3810*/  ISETP.GE.U32.AND P1, PT, R14, 0x7fffff8a, PT ;  /* 0x7fffff8a0e00780c */ /* 0x000fe20003f26070 */
[C---:B---3--:R-:W-:Y:S01]  /*3820*/  VIADD R12, R4.reuse, 0xffffffc4 ;  /* 0xffffffc4040c7836 */ /* 0x048fe20000000000 */
[----:B------:R-:W-:Y:S02]  /*3830*/  SEL R13, RZ, 0x7fff8, P5 ;  /* 0x0007fff8ff0d7807 */ /* 0x000fe40002800000 */
[----:B------:R-:W-:Y:S01]  /*3840*/  ISETP.GE.U32.AND P5, PT, R15, 0x7fffff8b, PT ;  /* 0x7fffff8b0f00780c */ /* 0x000fe20003fa6070 */
[----:B------:R-:W-:Y:S01]  /*3850*/  VIADD R15, R4, 0xffffffc5 ;  /* 0xffffffc5040f7836 */ /* 0x000fe20000000000 */
[----:B------:R-:W-:-:S02]  /*3860*/  SEL R14, RZ, 0x1, P4 ;  /* 0x00000001ff0e7807 */ /* 0x000fc40002000000 */
[----:B------:R-:W-:Y:S01]  /*3870*/  ISETP.GE.U32.AND P4, PT, R20, 0x7fffff8c, PT ;  /* 0x7fffff8c1400780c */ /* 0x000fe20003f86070 */
[----:B------:R-:W-:Y:S01]  /*3880*/  VIADD R20, R4, 0xffffffc6 ;  /* 0xffffffc604147836 */ /* 0x000fe20000000000 */
[----:B------:R-:W-:Y:S02]  /*3890*/  SEL R21, RZ, 0x1fffe, P1 ;  /* 0x0001fffeff157807 */ /* 0x000fe40000800000 */
[----:B------:R-:W-:Y:S02]  /*38a0*/  ISETP.GE.U32.AND P1, PT, R12, 0x7fffff85, PT ;  /* 0x7fffff850c00780c */ /* 0x000fe40003f26070 */
[----:B------:R-:W-:Y:S01]  /*38b0*/  SEL R12, RZ, 0x4, P5 ;  /* 0x00000004ff0c7807 */ /* 0x000fe20002800000 */
[----:B------:R-:W-:Y:S01]  /*38c0*/  VIADD R22, R4, 0xfffffff1 ;  /* 0xfffffff104167836 */ /* 0x000fe20000000000 */
[----:B------:R-:W-:Y:S02]  /*38d0*/  ISETP.GE.U32.AND P5, PT, R15, 0x7fffff86, PT ;  /* 0x7fffff860f00780c */ /* 0x000fe40003fa6070 */
[----:B------:R-:W-:-:S02]  /*38e0*/  SEL R15, RZ, 0x7fff8, P4 ;  /* 0x0007fff8ff0f7807 */ /* 0x000fc40002000000 */
[----:B------:R-:W-:Y:S01]  /*38f0*/  ISETP.GE.U32.AND P4, PT, R20, 0x7fffff87, PT ;  /* 0x7fffff871400780c */ /* 0x000fe20003f86070 */
[----:B------:R-:W-:Y:S01]  /*3900*/  VIADD R20, R4, 0xffffffc1 ;  /* 0xffffffc104147836 */ /* 0x000fe20000000000 */
[----:B------:R-:W-:Y:S02]  /*3910*/  ISETP.GE.U32.AND P3, PT, R22, 0x7fffffb2, PT ;  /* 0x7fffffb21600780c */ /* 0x000fe40003f66070 */
[----:B------:R-:W-:Y:S02]  /*3920*/  SEL R22, RZ, 0x1, P1 ;  /* 0x00000001ff167807 */ /* 0x000fe40000800000 */
[----:B------:R-:W-:Y:S02]  /*3930*/  ISETP.GE.U32.AND P1, PT, R20, 0x7fffff82, PT ;  /* 0x7fffff821400780c */ /* 0x000fe40003f26070 */
[----:B------:R-:W-:Y:S02]  /*3940*/  SEL R20, RZ, 0x4, P4 ;  /* 0x00000004ff147807 */ /* 0x000fe40002000000 */
[----:B------:R-:W-:Y:S01]  /*3950*/  ISETP.GE.U32.AND P4, PT, R26, 0x7fffff84, PT ;  /* 0x7fffff841a00780c */ /* 0x000fe20003f86070 */
[----:B------:R-:W-:Y:S01]  /*3960*/  VIADD R26, R4, 0xffffffdd ;  /* 0xffffffdd041a7836 */ /* 0x000fe20000000000 */
[----:B------:R-:W-:-:S02]  /*3970*/  SEL R29, RZ, 0x1fffe, P1 ;  /* 0x0001fffeff1d7807 */ /* 0x000fc40000800000 */
[----:B------:R-:W-:Y:S02]  /*3980*/  ISETP.GE.U32.AND P6, PT, R23, 0x7fffff88, PT ;  /* 0x7fffff881700780c */ /* 0x000fe40003fc6070 */
[----:B------:R-:W-:Y:S01]  /*3990*/  ISETP.GE.U32.AND P1, PT, R26, 0x7fffff9e, PT ;  /* 0x7fffff9e1a00780c */ /* 0x000fe20003f26070 */
[C---:B------:R-:W-:Y:S02]  /*39a0*/  VIADD R26, R4.reuse, 0xffffffdf ;  /* 0xffffffdf041a7836 */ /* 0x040fe40000000000 */
[----:B------:R-:W-:Y:S01]  /*39b0*/  VIADD R23, R4, 0xffffffc2 ;  /* 0xffffffc204177836 */ /* 0x000fe20000000000 */
[----:B------:R-:W-:Y:S02]  /*39c0*/  SEL R27, RZ, 0x7fff8, P4 ;  /* 0x0007fff8ff1b7807 */ /* 0x000fe40002000000 */
[----:B------:R-:W-:Y:S02]  /*39d0*/  SEL R25, RZ, 0x1fffe, P5 ;  /* 0x0001fffeff197807 */ /* 0x000fe40002800000 */
[----:B------:R-:W-:Y:S01]  /*39e0*/  ISETP.GE.U32.AND P4, PT, R26, 0x7fffffa0, PT ;  /* 0x7fffffa01a00780c */ /* 0x000fe20003f86070 */
[----:B------:R-:W-:Y:S01]  /*39f0*/  VIADD R26, R4, 0xffffffd9 ;  /* 0xffffffd9041a7836 */ /* 0x000fe20000000000 */
[----:B------:R-:W-:-:S02]  /*3a00*/  ISETP.GE.U32.AND P5, PT, R23, 0x7fffff83, PT ;  /* 0x7fffff831700780c */ /* 0x000fc40003fa6070 */
[----:B------:R-:W-:Y:S02]  /*3a10*/  SEL R23, RZ, 0x7fff8, P6 ;  /* 0x0007fff8ff177807 */ /* 0x000fe40003000000 */
[----:B------:R-:W-:Y:S02]  /*3a20*/  ISETP.GE.U32.AND P6, PT, R24, 0x7fffff9d, PT ;  /* 0x7fffff9d1800780c */ /* 0x000fe40003fc6070 */
[----:B------:R-:W-:Y:S02]  /*3a30*/  SEL R24, RZ, 0x4, P5 ;  /* 0x00000004ff187807 */ /* 0x000fe40002800000 */
[----:B------:R-:W-:Y:S02]  /*3a40*/  SEL R35, RZ, 0x1fffe, P1 ;  /* 0x0001fffeff237807 */ /* 0x000fe40000800000 */
[----:B------:R-:W-:Y:S01]  /*3a50*/  ISETP.GE.U32.AND P5, PT, R28, 0x7fffff9f, PT ;  /* 0x7fffff9f1c00780c */ /* 0x000fe20003fa6070 */
[----:B------:R-:W-:Y:S01]  /*3a60*/  VIADD R28, R4, 0xffffffd8 ;  /* 0xffffffd8041c7836 */ /* 0x000fe20000000000 */
[----:B------:R-:W-:Y:S01]  /*3a70*/  ISETP.GE.U32.AND P1, PT, R26, 0x7fffff9a, PT ;  /* 0x7fffff9a1a00780c */ /* 0x000fe20003f26070 */
[----:B------:R-:W-:Y:S01]  /*3a80*/  VIADD R26, R4, 0xffffffdb ;  /* 0xffffffdb041a7836 */ /* 0x000fe20000000000 */
[----:B------:R-:W-:-:S02]  /*3a90*/  SEL R30, RZ, 0x1, P6 ;  /* 0x00000001ff1e7807 */ /* 0x000fc40003000000 */
[----:B------:R-:W-:Y:S02]  /*3aa0*/  SEL R31, RZ, 0x7fff8, P4 ;  /* 0x0007fff8ff1f7807 */ /* 0x000fe40002000000 */
[----:B------:R-:W-:Y:S02]  /*3ab0*/  ISETP.GE.U32.AND P6, PT, R28, 0x7fffff99, PT ;  /* 0x7fffff991c00780c */ /* 0x000fe40003fc6070 */
[----:B------:R-:W-:Y:S01]  /*3ac0*/  ISETP.GE.U32.AND P4, PT, R26, 0x7fffff9c, PT ;  /* 0x7fffff9c1a00780c */ /* 0x000fe20003f86070 */
[----:B------:R-:W-:Y:S01]  /*3ad0*/  VIADD R26, R4, 0xffffffd5 ;  /* 0xffffffd5041a7836 */ /* 0x000fe20000000000 */
        /* <DEDUP_REMOVED lines=22> */
[----:B------:R-:W-:Y:S01]  /*3c40*/  SEL R42, RZ, 0x1, P1 ;  /* 0x00000001ff2a7807 */ /* 0x000fe20000800000 */
[----:B------:R-:W-:Y:S01]  /*3c50*/  IMAD.IADD R18, R18, 0x1, R19 ;  /* 0x0000000112127824 */ /* 0x000fe200078e0213 */
[----:B------:R-:W-:Y:S01]  /*3c60*/  ISETP.GE.U32.AND P1, PT, R112, 0x7fffff81, PT ;  /* 0x7fffff817000780c */ /* 0x000fe20003f26070 */
[----:B------:R-:W-:Y:S01]  /*3c70*/  IMAD.IADD R14, R14, 0x1, R21 ;  /* 0x000000010e0e7824 */ /* 0x000fe200078e0215 */
[----:B------:R-:W-:-:S02]  /*3c80*/  SEL R51, RZ, 0x1fffe, P5 ;  /* 0x0001fffeff337807 */ /* 0x000fc40002800000 */
[----:B------:R-:W-:Y:S02]  /*3c90*/  ISETP.GE.U32.AND P5, PT, R40, 0x7fffffb1, PT ;  /* 0x7fffffb12800780c */ /* 0x000fe40003fa6070 */
[----:B------:R-:W-:Y:S02]  /*3ca0*/  SEL R40, RZ, 0x4, P4 ;  /* 0x00000004ff287807 */ /* 0x000fe40002000000 */
[----:B------:R-:W-:Y:S02]  /*3cb0*/  ISETP.GE.U32.AND P4, PT, R26, 0x7fffff94, PT ;  /* 0x7fffff941a00780c */ /* 0x000fe40003f86070 */
[----:B------:R-:W-:Y:S02]  /*3cc0*/  SEL R26, RZ, 0x1, P1 ;  /* 0x00000001ff1a7807 */ /* 0x000fe40000800000 */
[----:B------:R-:W-:Y:S02]  /*3cd0*/  LOP3.LUT R18, R18, 0x3, RZ, 0xc0, !PT ;  /* 0x0000000312127812 */ /* 0x000fe400078ec0ff */
[----:B------:R-:W-:Y:S01]  /*3ce0*/  LOP3.LUT R14, R14, 0x3, RZ, 0xc0, !PT ;  /* 0x000000030e0e7812 */ /* 0x000fe200078ec0ff */
[----:B------:R-:W-:Y:S01]  /*3cf0*/  IMAD.IADD R26, R26, 0x1, R29 ;  /* 0x000000011a1a7824 */ /* 0x000fe200078e021d */
[----:B------:R-:W-:Y:S01]  /*3d00*/  IADD3 R16, PT, PT, R18, R13, R16 ;  /* 0x0000000d12107210 */ /* 0x000fe20007ffe010 */
[----:B------:R-:W-:Y:S01]  /*3d10*/  IMAD.IADD R42, R42, 0x1, R51 ;  /* 0x000000012a2a7824 */ /* 0x000fe200078e0233 */
[----:B------:R-:W-:Y:S01]  /*3d20*/  IADD3 R18, PT, PT, R14, R15, R12 ;  /* 0x0000000f0e127210 */ /* 0x000fe20007ffe00c */
[----:B------:R-:W-:Y:S01]  /*3d30*/  IMAD R74, R214, 0x1c, RZ ;  /* 0x0000001cd64a7824 */ /* 0x000fe200078e02ff */
[----:B------:R-:W-:-:S02]  /*3d40*/  SEL R15, RZ, 0x7fff8, P4 ;  /* 0x0007fff8ff0f7807 */ /* 0x000fc40002000000 */
[----:B------:R-:W-:Y:S01]  /*3d50*/  IADD3 R12, P4, PT, R52, R117, RZ ;  /* 0x00000075340c7210 */ /* 0x000fe20007f9e0ff */
[----:B------:R-:W-:Y:S01]  /*3d60*/  IMAD.IADD R22, R22, 0x1, R25 ;  /* 0x0000000116167824 */ /* 0x000fe200078e0219 */
[----:B------:R-:W-:Y:S01]  /*3d70*/  SEL R38, RZ, 0x1, P6 ;  /* 0x00000001ff267807 */ /* 0x000fe20003000000 */
[----:B------:R-:W-:Y:S01]  /*3d80*/  IMAD.IADD R34, R34, 0x1, R43 ;  /* 0x0000000122227824 */ /* 0x000fe200078e022b */
[----:B------:R-:W-:Y:S02]  /*3d90*/  LOP3.LUT R26, R26, 0x3, RZ, 0xc0, !PT ;  /* 0x000000031a1a7812 */ /* 0x000fe400078ec0ff */
[----:B------:R-:W-:Y:S02]  /*3da0*/  LOP3.LUT R42, R42, 0x3, RZ, 0xc0, !PT ;  /* 0x000000032a2a7812 */ /* 0x000fe400078ec0ff */
[----:B------:R-:W-:Y:S01]  /*3db0*/  LEA.HI.X.SX32 R13, R74, R75, 0x1, P4 ;  /* 0x0000004b4a0d7211 */ /* 0x000fe200020f0eff */
[----:B------:R-:W-:Y:S01]  /*3dc0*/  IMAD.IADD R38, R38, 0x1, R49 ;  /* 0x0000000126267824 */ /* 0x000fe200078e0231 */
[----:B------:R-:W-:-:S02]  /*3dd0*/  IADD3 R14, P4, PT, R74, R117, RZ ;  /* 0x000000754a0e7210 */ /* 0x000fc40007f9e0ff */
[----:B------:R-:W-:Y:S02]  /*3de0*/  SHF.R.U32.HI R19, RZ, 0x3, R116 ;  /* 0x00000003ff137819 */ /* 0x000fe40000011674 */
[----:B------:R-:W-:Y:S02]  /*3df0*/  LOP3.LUT R22, R22, 0x3, RZ, 0xc0, !PT ;  /* 0x0000000316167812 */ /* 0x000fe400078ec0ff */
[----:B------:R-:W-:Y:S02]  /*3e00*/  IADD3 R24, PT, PT, R26, R27, R24 ;  /* 0x0000001b1a187210 */ /* 0x000fe40007ffe018 */
[----:B------:R-:W-:Y:S02]  /*3e10*/  LOP3.LUT R34, R34, 0x3, RZ, 0xc0, !PT ;  /* 0x0000000322227812 */ /* 0x000fe400078ec0ff */
[----:B------:R-:W-:Y:S02]  /*3e20*/  IADD3 R40, PT, PT, R42, R15, R40 ;  /* 0x0000000f2a287210 */ /* 0x000fe40007ffe028 */
[----:B------:R-:W-:-:S02]  /*3e30*/  LEA.HI.X.SX32 R15, R110, R75, 0x1, P4 ;  /* 0x0000004b6e0f7211 */ /* 0x000fc400020f0eff */
[----:B------:R-:W-:Y:S01]  /*3e40*/  LOP3.LUT P4, RZ, R19, 0x1, RZ, 0xc0, !PT ;  /* 0x0000000113ff7812 */ /* 0x000fe2000788c0ff */
[----:B------:R-:W-:Y:S01]  /*3e50*/  IMAD.IADD R30, R30, 0x1, R35 ;  /* 0x000000011e1e7824 */ /* 0x000fe200078e0223 */
[----:B------:R-:W-:Y:S01]  /*3e60*/  IADD3 R20, PT, PT, R22, R23, R20 ;  /* 0x0000001716147210 */ /* 0x000fe20007ffe014 */
[----:B------:R-:W-:Y:S01]  /*3e70*/  IMAD.SHL.U32 R18, R18, 0x100, RZ ;  /* 0x0000010012127824 */ /* 0x000fe200078e00ff */
[----:B------:R-:W-:Y:S01]  /*3e80*/  IADD3 R32, PT, PT, R34, R39, R32 ;  /* 0x0000002722207210 */ /* 0x000fe20007ffe020 */
[----:B------:R-:W5:Y:S01]  /*3e90*/  @!P3 LDG.E.U16 R88, desc[UR22][R14.64] ;  /* 0x000000160e58b981 */ /* 0x000f62000c1e1500 */
[----:B------:R-:W-:Y:S02]  /*3ea0*/  LOP3.LUT R38, R38, 0x3, RZ, 0xc0, !PT ;  /* 0x0000000326267812 */ /* 0x000fe400078ec0ff */
[----:B------:R-:W-:Y:S01]  /*3eb0*/  LOP3.LUT R19, R24, 0xf, RZ, 0xc0, !PT ;  /* 0x0000000f18137812 */ /* 0x000fe200078ec0ff */
[----:B------:R-:W-:Y:S01]  /*3ec0*/  IMAD.SHL.U32 R32, R32, 0x100, RZ ;  /* 0x0000010020207824 */ /* 0x000fe200078e00ff */
[----:B------:R-:W-:-:S02]  /*3ed0*/  IADD3 R36, PT, PT, R38, R47, R36 ;  /* 0x0000002f26247210 */ /* 0x000fc40007ffe024 */
[----:B------:R-:W-:Y:S01]  /*3ee0*/  LOP3.LUT R21, R40, 0xf, RZ, 0xc0, !PT ;  /* 0x0000000f28157812 */ /* 0x000fe200078ec0ff */
[----:B------:R-:W-:Y:S01]  /*3ef0*/  IMAD R57, R20, 0x10, R19 ;  /* 0x0000001014397824 */ /* 0x000fe200078e0213 */
[----:B------:R-:W-:Y:S02]  /*3f00*/  LOP3.LUT R30, R30, 0x3, RZ, 0xc0, !PT ;  /* 0x000000031e1e7812 */ /* 0x000fe400078ec0ff */
[----:B------:R-:W-:Y:S01]  /*3f10*/  LOP3.LUT R19, R18, 0xf00, RZ, 0xe2, !PT ;  /* 0x00000f0012137812 */ /* 0x000fe200078ee2ff */
[----:B------:R-:W-:Y:S01]  /*3f20*/  IMAD R121, R36, 0x10, R21 ;  /* 0x0000001024797824 */ /* 0x000fe200078e0215 */
[----:B------:R-:W-:Y:S02]  /*3f30*/  IADD3 R28, PT, PT, R30, R31, R28 ;  /* 0x0000001f1e1c7210 */ /* 0x000fe40007ffe01c */
[----:B------:R-:W-:Y:S01]  /*3f40*/  LOP3.LUT R21, R32, 0xf00, RZ, 0xe2, !PT ;  /* 0x00000f0020157812 */ /* 0x000fe200078ee2ff */
[----:B------:R-:W-:Y:S01]  /*3f50*/  IMAD R113, R16, 0x1000, R19 ;  /* 0x0000100010717824 */ /* 0x000fe200078e0213 */
[----:B------:R-:W-:Y:S01]  /*3f60*/  PRMT R74, RZ, 0x7610, R74 ;  /* 0x00007610ff4a7816 */ /* 0x000fe2000000004a */
[----:B------:R-:W-:Y:S01]  /*3f70*/  IMAD R19, R214, 0x1d, RZ ;  /* 0x0000001dd6137824 */ /* 0x000fe200078e02ff */
[----:B------:R-:W-:Y:S01]  /*3f80*/  IADD3 R72, P3, PT, R53, R117, RZ ;  /* 0x0000007535487210 */ /* 0x000fe20007f7e0ff */
[----:B------:R-:W-:-:S02]  /*3f90*/  IMAD R119, R28, 0x1000, R21 ;  /* 0x000010001c777824 */ /* 0x000fc400078e0215 */
[C---:B------:R-:W-:Y:S01]  /*3fa0*/  IMAD R21, R214.reuse, 0x1f, RZ ;  /* 0x0000001fd6157824 */ /* 0x040fe200078e02ff */
[----:B------:R1:W5:Y:S01]  /*3fb0*/  @P4 LDG.E.U16 R74, desc[UR22][R12.64] ;  /* 0x000000160c4a4981 */ /* 0x000362000c1e1500 */
[----:B------:R-:W-:Y:S01]  /*3fc0*/  IMAD.SHL.U32 R23, R214, 0x20, RZ ;  /* 0x00000020d6177824 */ /* 0x000fe200078e00ff */
[----:B------:R-:W-:Y:S02]  /*3fd0*/  IADD3 R70, P4, PT, R56, R117, RZ ;  /* 0x0000007538467210 */ /* 0x000fe40007f9e0ff */
[----:B------:R-:W-:Y:S02]  /*3fe0*/  LEA.HI.X.SX32 R73, R19, R75, 0x1, P3 ;  /* 0x0000004b13497211 */ /* 0x000fe400018f0eff */
[C---:B------:R-:W-:Y:S01]  /*3ff0*/  LEA R66, P3, R214.reuse, R117, 0x6 ;  /* 0x00000075d6427211 */ /* 0x040fe200078630ff */
[----:B------:R-:W-:Y:S01]  /*4000*/  IMAD R25, R214, 0x21, RZ ;  /* 0x00000021d6197824 */ /* 0x000fe200078e02ff */
[----:B------:R-:W-:Y:S02]  /*4010*/  LEA.HI.X.SX32 R71, R21, R75, 0x1, P4 ;  /* 0x0000004b15477211 */ /* 0x000fe400020f0eff */
[----:B------:R-:W-:-:S02]  /*4020*/  IADD3 R68, P4, PT, R68, R117, RZ ;  /* 0x0000007544447210 */ /* 0x000fc40007f9e0ff */
[----:B------:R-:W-:Y:S02]  /*4030*/  LEA.HI.X.SX32 R67, R23, R75, 0x1, P3 ;  /* 0x0000004b17437211 */ /* 0x000fe400018f0eff */
[----:B------:R-:W-:Y:S01]  /*4040*/  IADD3 R62, P3, PT, R62, R117, RZ ;  /* 0x000000753e3e7210 */ /* 0x000fe20007f7e0ff */
[C---:B------:R-:W-:Y:S01]  /*4050*/  IMAD R27, R214.reuse, 0x23, RZ ;  /* 0x00000023d61b7824 */ /* 0x040fe200078e02ff */
[----:B------:R-:W-:Y:S01]  /*4060*/  LEA.HI.X.SX32 R69, R25, R75, 0x1, P4 ;  /* 0x0000004b19457211 */ /* 0x000fe200020f0eff */
[----:B-1----:R-:W-:Y:S01]  /*4070*/  IMAD R12, R214, 0x4c, RZ ;  /* 0x0000004cd60c7824 */ /* 0x002fe200078e02ff */
[----:B------:R-:W-:Y:S02]  /*4080*/  IADD3 R64, P4, PT, R64, R117, RZ ;  /* 0x0000007540407210 */ /* 0x000fe40007f9e0ff */
[----:B------:R-:W-:Y:S02]  /*4090*/  LEA.HI.X.SX32 R63, R8, R75, 0x1, P3 ;  /* 0x0000004b083f7211 */ /* 0x000fe400018f0eff */
[----:B------:R-:W-:Y:S01]  /*40a0*/  IADD3 R58, P3, PT, R58, R117, RZ ;  /* 0x000000753a3a7210 */ /* 0x000fe20007f7e0ff */
[C---:B------:R-:W-:Y:S01]  /*40b0*/  IMAD R13, R214.reuse, 0x25, RZ ;  /* 0x00000025d60d7824 */ /* 0x040fe200078e02ff */
[----:B------:R-:W-:Y:S01]  /*40c0*/  LEA.HI.X.SX32 R65, R27, R75, 0x1, P4 ;  /* 0x0000004b1b417211 */ /* 0x000fe200020f0eff */
[----:B------:R-:W-:Y:S01]  /*40d0*/  IMAD R14, R214, 0x4e, RZ ;  /* 0x0000004ed60e7824 */ /* 0x000fe200078e02ff */
[----:B------:R-:W-:Y:S01]  /*40e0*/  IADD3 R60, P4, PT, R60, R117, RZ ;  /* 0x000000753c3c7210 */ /* 0x000fe20007f9e0ff */
[----:B------:R-:W-:Y:S01]  /*40f0*/  IMAD R16, R214, 0x50, RZ ;  /* 0x00000050d6107824 */ /* 0x000fe200078e02ff */
[----:B------:R-:W-:-:S02]  /*4100*/  LEA.HI.X.SX32 R59, R7, R75, 0x1, P3 ;  /* 0x0000004b073b7211 */ /* 0x000fc400018f0eff */
[----:B------:R-:W-:Y:S01]  /*4110*/  IADD3 R12, P3, PT, R12, R117, RZ ;  /* 0x000000750c0c7210 */ /* 0x000fe20007f7e0ff */
[C---:B------:R-:W-:Y:S01]  /*4120*/  IMAD R15, R214.reuse, 0x27, RZ ;  /* 0x00000027d60f7824 */ /* 0x040fe200078e02ff */
[----:B------:R-:W-:Y:S01]  /*4130*/  LEA.HI.X.SX32 R61, R13, R75, 0x1, P4 ;  /* 0x0000004b0d3d7211 */ /* 0x000fe200020f0eff */
[----:B------:R-:W-:Y:S01]  /*4140*/  IMAD R18, R214, 0x52, RZ ;  /* 0x00000052d6127824 */ /* 0x000fe200078e02ff */
[----:B------:R-:W-:Y:S01]  /*4150*/  IADD3 R14, P4, PT, R14, R117, RZ ;  /* 0x000000750e0e7210 */ /* 0x000fe20007f9e0ff */
[----:B------:R-:W-:Y:S01]  /*4160*/  IMAD R20, R214, 0x54, RZ ;  /* 0x00000054d6147824 */ /* 0x000fe200078e02ff */
        /* <DEDUP_REMOVED lines=40> */
[----:B------:R-:W-:Y:S02]  /*43f0*/  IADD3 R38, P4, PT, R38, R117, RZ ;  /* 0x0000007526267210 */ /* 0x000fe40007f9e0ff */
[----:B------:R-:W-:Y:S02]  /*4400*/  LEA.HI.X.SX32 R37, R37, R75, 0x1, P3 ;  /* 0x0000004b25257211 */ /* 0x000fe400018f0eff */
[----:B------:R-:W-:Y:S01]  /*4410*/  IADD3 R40, P3, PT, R40, R117, RZ ;  /* 0x0000007528287210 */ /* 0x000fe20007f7e0ff */
[----:B------:R-:W-:Y:S01]  /*4420*/  IMAD R49, R214, 0x35, RZ ;  /* 0x00000035d6317824 */ /* 0x000fe200078e02ff */
[----:B------:R-:W-:-:S02]  /*4430*/  LEA.HI.X.SX32 R39, R47, R75, 0x1, P4 ;  /* 0x0000004b2f277211 */ /* 0x000fc400020f0eff */
[----:B------:R-:W-:Y:S02]  /*4440*/  IADD3 R42, P4, PT, R42, R117, RZ ;  /* 0x000000752a2a7210 */ /* 0x000fe40007f9e0ff */
[----:B------:R-:W-:Y:S02]  /*4450*/  LEA.HI.X.SX32 R41, R41, R75, 0x1, P3 ;  /* 0x0000004b29297211 */ /* 0x000fe400018f0eff */
[----:B------:R-:W-:Y:S01]  /*4460*/  IADD3 R44, P3, PT, R44, R117, RZ ;  /* 0x000000752c2c7210 */ /* 0x000fe20007f7e0ff */
[C---:B------:R-:W-:Y:S01]  /*4470*/  IMAD R51, R214.reuse, 0x37, RZ ;  /* 0x00000037d6337824 */ /* 0x040fe200078e02ff */
[----:B------:R-:W-:Y:S01]  /*4480*/  LEA.HI.X.SX32 R43, R49, R75, 0x1, P4 ;  /* 0x0000004b312b7211 */ /* 0x000fe200020f0eff */
[----:B------:R-:W-:Y:S01]  /*4490*/  IMAD R6, R214, 0x74, RZ ;  /* 0x00000074d6067824 */ /* 0x000fe200078e02ff */
[----:B------:R-:W-:Y:S02]  /*44a0*/  IADD3 R46, P4, PT, R46, R117, RZ ;  /* 0x000000752e2e7210 */ /* 0x000fe40007f9e0ff */
        /* <DEDUP_REMOVED lines=8> */
[C---:B------:R-:W-:Y:S01]  /*4530*/  IMAD R9, R214.reuse, 0x3d, RZ ;  /* 0x0000003dd6097824 */ /* 0x040fe200078e02ff */
[----:B------:R-:W-:Y:S01]  /*4540*/  LEA.HI.X.SX32 R51, R7, R75, 0x1, P4 ;  /* 0x0000004b07337211 */ /* 0x000fe200020f0eff */
[----:B------:R-:W-:Y:S01]  /*4550*/  IMAD R10, R214, 0x7c, RZ ;  /* 0x0000007cd60a7824 */ /* 0x000fe200078e02ff */
[----:B------:R-:W-:-:S02]  /*4560*/  IADD3 R54, P4, PT, R54, R117, RZ ;  /* 0x0000007536367210 */ /* 0x000fc40007f9e0ff */
[----:B------:R-:W-:Y:S02]  /*4570*/  LEA.HI.X.SX32 R53, R53, R75, 0x1, P3 ;  /* 0x0000004b35357211 */ /* 0x000fe400018f0eff */
[----:B------:R-:W-:Y:S01]  /*4580*/  IADD3 R6, P3, PT, R8, R117, RZ ;  /* 0x0000007508067210 */ /* 0x000fe20007f7e0ff */
[----:B------:R-:W-:Y:S01]  /*4590*/  IMAD R11, R214, 0x3f, RZ ;  /* 0x0000003fd60b7824 */ /* 0x000fe200078e02ff */
[----:B------:R-:W-:Y:S02]  /*45a0*/  LEA.HI.X.SX32 R55, R55, R75, 0x1, P4 ;  /* 0x0000004b37377211 */ /* 0x000fe400020f0eff */
[----:B------:R-:W-:Y:S02]  /*45b0*/  IADD3 R8, P4, PT, R10, R117, RZ ;  /* 0x000000750a087210 */ /* 0x000fe40007f9e0ff */
[----:B------:R-:W-:Y:S02]  /*45c0*/  LEA.HI.X.SX32 R7, R9, R75, 0x1, P3 ;  /* 0x0000004b09077211 */ /* 0x000fe400018f0eff */
[----:B------:R-:W-:Y:S01]  /*45d0*/  IADD3 R10, P3, PT, R156, R117, RZ ;  /* 0x000000759c0a7210 */ /* 0x000fe20007f7e0ff */
[----:B------:R-:W-:Y:S01]  /*45e0*/  IMAD R156, R214, 0x3c, RZ ;  /* 0x0000003cd69c7824 */ /* 0x000fe200078e02ff */
[----:B------:R-:W-:-:S02]  /*45f0*/  LEA.HI.X.SX32 R9, R56, R75, 0x1, P4 ;  /* 0x0000004b38097211 */ /* 0x000fc400020f0eff */
[----:B------:R-:W-:Y:S02]  /*4600*/  LEA.HI.X.SX32 R11, R11, R75, 0x1, P3 ;  /* 0x0000004b0b0b7211 */ /* 0x000fe400018f0eff */
[----:B------:R-:W-:Y:S02]  /*4610*/  IADD3 R56, P3, PT, R122, R117, RZ ;  /* 0x000000757a387210 */ /* 0x000fe40007f7e0ff */
[----:B------:R-:W-:Y:S02]  /*4620*/  SHF.R.U32.HI R157, RZ, 0x2, R116 ;  /* 0x00000002ff9d7819 */ /* 0x000fe40000011674 */
[----:B------:R-:W-:Y:S02]  /*4630*/  LOP3.LUT R122, R57, 0xff, RZ, 0xc0, !PT ;  /* 0x000000ff397a7812 */ /* 0x000fe400078ec0ff */
[----:B------:R-:W-:Y:S02]  /*4640*/  LOP3.LUT R160, R121, 0xff, RZ, 0xc0, !PT ;  /* 0x000000ff79a07812 */ /* 0x000fe400078ec0ff */
[----:B------:R-:W-:-:S02]  /*4650*/  LEA.HI.X.SX32 R57, R156, R75, 0x1, P3 ;  /* 0x0000004b9c397211 */ /* 0x000fc400018f0eff */
[----:B------:R-:W-:Y:S01]  /*4660*/  IADD3 R156, P3, PT, R156, R117, RZ ;  /* 0x000000759c9c7210 */ /* 0x000fe20007f7e0ff */
[----:B------:R-:W-:Y:S01]  /*4670*/  IMAD.IADD R122, R113, 0x1, R122 ;  /* 0x00000001717a7824 */ /* 0x000fe200078e027a */
[----:B------:R-:W-:Y:S01]  /*4680*/  LOP3.LUT P4, RZ, R157, 0x1, RZ, 0xc0, !PT ;  /* 0x000000019dff7812 */ /* 0x000fe2000788c0ff */
[----:B------:R-:W-:Y:S01]  /*4690*/  IMAD.IADD R119, R119, 0x1, R160 ;  /* 0x0000000177777824 */ /* 0x000fe200078e02a0 */
[----:B------:R-:W-:Y:S01]  /*46a0*/  LEA.HI.X.SX32 R157, R158, R75, 0x1, P3 ;  /* 0x0000004b9e9d7211 */ /* 0x000fe200018f0eff */
[----:B------:R-:W-:Y:S01]  /*46b0*/  IMAD R113, R214, 0xf, RZ ;  /* 0x0000000fd6717824 */ /* 0x000fe200078e02ff */
[----:B------:R-:W-:Y:S02]  /*46c0*/  IADD3 R158, P3, PT, R158, R117, RZ ;  /* 0x000000759e9e7210 */ /* 0x000fe40007f7e0ff */
[----:B------:R-:W-:Y:S02]  /*46d0*/  SHF.R.U32.HI R121, RZ, 0x1, R116 ;  /* 0x00000001ff797819 */ /* 0x000fe40000011674 */
[----:B------:R-:W-:-:S02]  /*46e0*/  PRMT R116, R122, 0x5410, R119 ;  /* 0x000054107a747816 */ /* 0x000fc40000000077 */
[----:B------:R-:W-:Y:S02]  /*46f0*/  PRMT R117, RZ, 0x7610, R117 ;  /* 0x00007610ff757816 */ /* 0x000fe40000000075 */
[----:B------:R-:W-:Y:S02]  /*4700*/  LEA.HI.X.SX32 R159, R113, R75, 0x1, P3 ;  /* 0x0000004b719f7211 */ /* 0x000fe400018f0eff */
[----:B------:R-:W-:Y:S02]  /*4710*/  LOP3.LUT P3, RZ, R121, 0x1, RZ, 0xc0, !PT ;  /* 0x0000000179ff7812 */ /* 0x000fe4000786c0ff */
[----:B------:R-:W-:Y:S01]  /*4720*/  SHF.R.U64 R75, R116, 0x1f, RZ ;  /* 0x0000001f744b7819 */ /* 0x000fe200000012ff */
[----:B------:R1:W5:Y:S01]  /*4730*/  @P4 LDG.E.U16 R117, desc[UR22][R72.64] ;  /* 0x0000001648754981 */ /* 0x000362000c1e1500 */
[----:B------:R-:W-:Y:S02]  /*4740*/  PRMT R121, RZ, 0x7610, R121 ;  /* 0x00007610ff797816 */ /* 0x000fe40000000079 */
[----:B------:R-:W-:-:S02]  /*4750*/  LOP3.LUT P4, RZ, R75, 0x1, RZ, 0xc0, !PT ;  /* 0x000000014bff7812 */ /* 0x000fc4000788c0ff */
[C---:B------:R-:W-:Y:S02]  /*4760*/  SHF.R.U64 R75, R116.reuse, 0x1e, RZ ;  /* 0x0000001e744b7819 */ /* 0x040fe400000012ff */
[----:B------:R-:W-:Y:S01]  /*4770*/  PRMT R122, RZ, 0x7610, R122 ;  /* 0x00007610ff7a7816 */ /* 0x000fe2000000007a */
[----:B------:R2:W5:Y:S01]  /*4780*/  @!P5 LDG.E.U16 R121, desc[UR22][R158.64] ;  /* 0x000000169e79d981 */ /* 0x000562000c1e1500 */
[----:B------:R-:W-:Y:S02]  /*4790*/  SHF.R.U64 R119, R116, 0x1d, RZ ;  /* 0x0000001d74777819 */ /* 0x000fe400000012ff */
[----:B------:R-:W-:Y:S02]  /*47a0*/  LOP3.LUT P5, RZ, R75, 0x1, RZ, 0xc0, !PT ;  /* 0x000000014bff7812 */ /* 0x000fe400078ac0ff */
[----:B------:R-:W-:Y:S01]  /*47b0*/  PRMT R75, RZ, 0x7610, R75 ;  /* 0x00007610ff4b7816 */ /* 0x000fe2000000004b */
[----:B------:R-:W5:Y:S01]  /*47c0*/  @P3 LDG.E.U16 R122, desc[UR22][R156.64] ;  /* 0x000000169c7a3981 */ /* 0x000f62000c1e1500 */
[----:B------:R-:W-:-:S02]  /*47d0*/  LOP3.LUT P3, RZ, R119, 0x1, RZ, 0xc0, !PT ;  /* 0x0000000177ff7812 */ /* 0x000fc4000786c0ff */
[C---:B------:R-:W-:Y:S02]  /*47e0*/  SHF.R.U64 R119, R116.reuse, 0x1c, RZ ;  /* 0x0000001c74777819 */ /* 0x040fe400000012ff */
[----:B-1----:R-:W-:Y:S01]  /*47f0*/  PRMT R73, RZ, 0x7610, R73 ;  /* 0x00007610ff497816 */ /* 0x002fe20000000049 */
[----:B------:R1:W5:Y:S01]  /*4800*/  @!P0 LDG.E.U16 R75, desc[UR22][R70.64] ;  /* 0x00000016464b8981 */ /* 0x000362000c1e1500 */
[----:B------:R-:W-:Y:S02]  /*4810*/  LOP3.LUT P0, RZ, R119, 0x1, RZ, 0xc0, !PT ;  /* 0x0000000177ff7812 */ /* 0x000fe4000780c0ff */
[----:B------:R-:W-:Y:S02]  /*4820*/  SHF.R.U64 R119, R116, 0x1b, RZ ;  /* 0x0000001b74777819 */ /* 0x000fe400000012ff */
[----:B------:R-:W-:Y:S01]  /*4830*/  PRMT R72, RZ, 0x7610, R72 ;  /* 0x00007610ff487816 */ /* 0x000fe20000000048 */
[----:B------:R3:W5:Y:S01]  /*4840*/  @P4 LDG.E.U16 R73, desc[UR22][R66.64] ;  /* 0x0000001642494981 */ /* 0x000762000c1e1500 */
[----:B------:R-:W-:-:S02]  /*4850*/  LOP3.LUT P4, RZ, R119, 0x1, RZ, 0xc0, !PT ;  /* 0x0000000177ff7812 */ /* 0x000fc4000788c0ff */
[C---:B--2---:R-:W-:Y:S02]  /*4860*/  SHF.R.U64 R158, R116.reuse, 0x1a, RZ ;  /* 0x0000001a749e7819 */ /* 0x044fe400000012ff */
[----:B------:R-:W-:Y:S01]  /*4870*/  PRMT R119, RZ, 0x7610, R119 ;  /* 0x00007610ff777816 */ /* 0x000fe20000000077 */
[----:B------:R2:W5:Y:S01]  /*4880*/  @P5 LDG.E.U16 R72, desc[UR22][R68.64] ;  /* 0x0000001644485981 */ /* 0x000562000c1e1500 */
[----:B-1----:R-:W-:Y:S02]  /*4890*/  SHF.R.U64 R71, R116, 0x19, RZ ;  /* 0x0000001974477819 */ /* 0x002fe400000012ff */
[----:B------:R-:W-:Y:S02]  /*48a0*/  LOP3.LUT P5, RZ, R158, 0x1, RZ, 0xc0, !PT ;  /* 0x000000019eff7812 */ /* 0x000fe400078ac0ff */
[----:B------:R-:W-:Y:S01]  /*48b0*/  PRMT R70, RZ, 0x7610, R70 ;  /* 0x00007610ff467816 */ /* 0x000fe20000000046 */
[----:B------:R1:W5:Y:S01]  /*48c0*/  @P3 LDG.E.U16 R119, desc[UR22][R62.64] ;  /* 0x000000163e773981 */ /* 0x000362000c1e1500 */
[----:B---3--:R-:W-:-:S02]  /*48d0*/  PRMT R67, RZ, 0x7610, R67 ;  /* 0x00007610ff437816 */ /* 0x008fc40000000043 */
[----:B------:R-:W-:Y:S02]  /*48e0*/  LOP3.LUT P3, RZ, R71, 0x1, RZ, 0xc0, !PT ;  /* 0x0000000147ff7812 */ /* 0x000fe4000786c0ff */
[C---:B------:R-:W-:Y:S01]  /*48f0*/  SHF.R.U64 R71, R116.reuse, 0x18, RZ ;  /* 0x0000001874477819 */ /* 0x040fe200000012ff */
[----:B------:R3:W5:Y:S01]  /*4900*/  @P0 LDG.E.U16 R70, desc[UR22][R64.64] ;  /* 0x0000001640460981 */ /* 0x000762000c1e1500 */
[----:B--2---:R-:W-:Y:S02]  /*4910*/  SHF.R.U64 R68, R116, 0x17, RZ ;  /* 0x0000001774447819 */ /* 0x004fe400000012ff */
[----:B------:R-:W-:Y:S01]  /*4920*/  PRMT R66, RZ, 0x7610, R66 ;  /* 0x00007610ff427816 */ /* 0x000fe20000000042 */
[----:B------:R2:W5:Y:S01]  /*4930*/  @P4 LDG.E.U16 R67, desc[UR22][R58.64] ;  /* 0x000000163a434981 */ /* 0x000562000c1e1500 */
[----:B------:R-:W-:Y:S02]  /*4940*/  LOP3.LUT P0, RZ, R71, 0x1, RZ, 0xc0, !PT ;  /* 0x0000000147ff7812 */ /* 0x000fe4000780c0ff */
[----:B------:R-:W-:-:S02]  /*4950*/  LOP3.LUT P4, RZ, R68, 0x1, RZ, 0xc0, !PT ;  /* 0x0000000144ff7812 */ /* 0x000fc4000788c0ff */
[C---:B------:R-:W-:Y:S01]  /*4960*/  SHF.R.U64 R68, R116.reuse, 0x16, RZ ;  /* 0x0000001674447819 */ /* 0x040fe200000012ff */
[----:B------:R4:W5:Y:S01]  /*4970*/  @P5 LDG.E.U16 R66, desc[UR22][R60.64] ;  /* 0x000000163c425981 */ /* 0x000962000c1e1500 */
[----:B-1----:R-:W-:Y:S02]  /*4980*/  PRMT R63, RZ, 0x7610, R63 ;  /* 0x00007610ff3f7816 */ /* 0x002fe4000000003f */
[----:B---3--:R-:W-:Y:S02]  /*4990*/  SHF.R.U64 R64, R116, 0x15, RZ ;  /* 0x0000001574407819 */ /* 0x008fe400000012ff */
[----:B------:R-:W-:Y:S02]  /*49a0*/  LOP3.LUT P5, RZ, R68, 0x1, RZ, 0xc0, !PT ;  /* 0x0000000144ff7812 */ /* 0x000fe400078ac0ff */
[----:B------:R-:W-:Y:S01]  /*49b0*/  PRMT R62, RZ, 0x7610, R62 ;  /* 0x00007610ff3e7816 */ /* 0x000fe2000000003e */
[----:B------:R1:W5:Y:S01]  /*49c0*/  @P3 LDG.E.U16 R63, desc[UR22][R12.64] ;  /* 0x000000160c3f3981 */ /* 0x000362000c1e1500 */
[----:B--2---:R-:W-:-:S02]  /*49d0*/  PRMT R58, RZ, 0x7610, R58 ;  /* 0x00007610ff3a7816 */ /* 0x004fc4000000003a */
[----:B------:R-:W-:Y:S02]  /*49e0*/  LOP3.LUT P3, RZ, R64, 0x1, RZ, 0xc0, !PT ;  /* 0x0000000140ff7812 */ /* 0x000fe4000786c0ff */
[C---:B------:R-:W-:Y:S01]  /*49f0*/  SHF.R.U64 R64, R116.reuse, 0x14, RZ ;  /* 0x0000001474407819 */ /* 0x040fe200000012ff */
[----:B------:R-:W5:Y:S01]  /*4a00*/  @P0 LDG.E.U16 R62, desc[UR22][R14.64] ;  /* 0x000000160e3e0981 */ /* 0x000f62000c1e1500 */
[----:B----4-:R-:W-:Y:S02]  /*4a10*/  SHF.R.U64 R60, R116, 0x13, RZ ;  /* 0x00000013743c7819 */ /* 0x010fe400000012ff */
[----:B------:R-:W-:Y:S01]  /*4a20*/  PRMT R59, RZ, 0x7610, R59 ;  /* 0x00007610ff3b7816 */ /* 0x000fe2000000003b */
[----:B------:R-:W5:Y:S01]  /*4a30*/  @P4 LDG.E.U16 R58, desc[UR22][R16.64] ;  /* 0x00000016103a4981 */ /* 0x000f62000c1e1500 */
[----:B------:R-:W-:Y:S02]  /*4a40*/  LOP3.LUT P0, RZ, R64, 0x1, RZ, 0xc0, !PT ;  /* 0x0000000140ff7812 */ /* 0x000fe4000780c0ff */
[----:B------:R-:W-:-:S02]  /*4a50*/  LOP3.LUT P4, RZ, R60, 0x1, RZ, 0xc0, !PT ;  /* 0x000000013cff7812 */ /* 0x000fc4000788c0ff */
[C---:B------:R-:W-:Y:S01]  /*4a60*/  SHF.R.U64 R61, R116.reuse, 0x12, RZ ;  /* 0x00000012743d7819 */ /* 0x040fe200000012ff */
[----:B------:R-:W5:Y:S01]  /*4a70*/  @P5 LDG.E.U16 R59, desc[UR22][R18.64] ;  /* 0x00000016123b5981 */ /* 0x000f62000c1e1500 */
[----:B------:R-:W-:Y:S02]  /*4a80*/  PRMT R60, RZ, 0x7610, R60 ;  /* 0x00007610ff3c7816 */ /* 0x000fe4000000003c */
[----:B-1----:R-:W-:Y:S02]  /*4a90*/  SHF.R.U64 R12, R116, 0x11, RZ ;  /* 0x00000011740c7819 */ /* 0x002fe400000012ff */
[----:B------:R-:W-:Y:S02]  /*4aa0*/  LOP3.LUT P5, RZ, R61, 0x1, RZ, 0xc0, !PT ;  /* 0x000000013dff7812 */ /* 0x000fe400078ac0ff */
[----:B------:R-:W-:Y:S01]  /*4ab0*/  PRMT R61, RZ, 0x7610, R61 ;  /* 0x00007610ff3d7816 */ /* 0x000fe2000000003d */
[----:B------:R-:W5:Y:S01]  /*4ac0*/  @P3 LDG.E.U16 R60, desc[UR22][R20.64] ;  /* 0x00000016143c3981 */ /* 0x000f62000c1e1500 */
[----:B------:R-:W-:-:S02]  /*4ad0*/  LOP3.LUT P3, RZ, R12, 0x1, RZ, 0xc0, !PT ;  /* 0x000000010cff7812 */ /* 0x000fc4000786c0ff */
[----:B------:R-:W-:Y:S02]  /*4ae0*/  SHF.R.U64 R12, R116, 0x10, RZ ;  /* 0x00000010740c7819 */ /* 0x000fe400000012ff */
[----:B------:R-:W-:Y:S01]  /*4af0*/  PRMT R64, RZ, 0x7610, R64 ;  /* 0x00007610ff407816 */ /* 0x000fe20000000040 */
[----:B------:R-:W5:Y:S01]  /*4b00*/  @P0 LDG.E.U16 R61, desc[UR22][R22.64] ;  /* 0x00000016163d0981 */ /* 0x000f62000c1e1500 */
[----:B------:R-:W-:Y:S02]  /*4b10*/  LOP3.LUT P0, RZ, R12, 0x1, RZ, 0xc0, !PT ;  /* 0x000000010cff7812 */ /* 0x000fe4000780c0ff */
[----:B------:R-:W-:Y:S02]  /*4b20*/  SHF.R.U64 R12, R116, 0xf, RZ ;  /* 0x0000000f740c7819 */ /* 0x000fe400000012ff */
        /* <DEDUP_REMOVED lines=9> */
[----:B------:R1:W5:Y:S01]  /*4bc0*/  @P3 LDG.E.U16 R68, desc[UR22][R28.64] ;  /* 0x000000161c443981 */ /* 0x000362000c1e1500 */
[----:B------:R-:W-:-:S02]  /*4bd0*/  LOP3.LUT P3, RZ, R12, 0x1, RZ, 0xc0, !PT ;  /* 0x000000010cff7812 */ /* 0x000fc4000786c0ff */
[----:B------:R-:W-:Y:S02]  /*4be0*/  SHF.R.U64 R12, R116, 0xc, RZ ;  /* 0x0000000c740c7819 */ /* 0x000fe400000012ff */
[----:B------:R-:W-:Y:S01]  /*4bf0*/  PRMT R71, RZ, 0x7610, R71 ;  /* 0x00007610ff477816 */ /* 0x000fe20000000047 */
[----:B------:R2:W5:Y:S01]  /*4c00*/  @P0 LDG.E.U16 R69, desc[UR22][R30.64] ;  /* 0x000000161e450981 */ /* 0x000562000c1e1500 */
[----:B------:R-:W-:Y:S02]  /*4c10*/  LOP3.LUT P0, RZ, R12, 0x1, RZ, 0xc0, !PT ;  /* 0x000000010cff7812 */ /* 0x000fe4000780c0ff */
[----:B------:R-:W-:Y:S02]  /*4c20*/  SHF.R.U64 R12, R116, 0xb, RZ ;  /* 0x0000000b740c7819 */ /* 0x000fe400000012ff */
[----:B------:R-:W-:Y:S01]  /*4c30*/  PRMT R156, RZ, 0x7610, R156 ;  /* 0x00007610ff9c7816 */ /* 0x000fe2000000009c */
[----:B------:R3:W5:Y:S01]  /*4c40*/  @P4 LDG.E.U16 R71, desc[UR22][R32.64] ;  /* 0x0000001620474981 */ /* 0x000762000c1e1500 */
[----:B------:R-:W-:-:S02]  /*4c50*/  LOP3.LUT P4, RZ, R12, 0x1, RZ, 0xc0, !PT ;  /* 0x000000010cff7812 */ /* 0x000fc4000788c0ff */
[----:B------:R-:W-:Y:S02]  /*4c60*/  SHF.R.U64 R12, R116, 0xa, RZ ;  /* 0x0000000a740c7819 */ /* 0x000fe400000012ff */
[----:B-1----:R-:W-:Y:S01]  /*4c70*/  PRMT R29, RZ, 0x7610, R29 ;  /* 0x00007610ff1d7816 */ /* 0x002fe2000000001d */
[----:B------:R1:W5:Y:S01]  /*4c80*/  @P5 LDG.E.U16 R156, desc[UR22][R34.64] ;  /* 0x00000016229c5981 */ /* 0x000362000c1e1500 */
[----:B------:R-:W-:Y:S02]  /*4c90*/  LOP3.LUT P5, RZ, R12, 0x1, RZ, 0xc0, !PT ;  /* 0x000000010cff7812 */ /* 0x000fe400078ac0ff */
[----:B------:R-:W-:Y:S02]  /*4ca0*/  SHF.R.U64 R12, R116, 0x9, RZ ;  /* 0x00000009740c7819 */ /* 0x000fe400000012ff */
[----:B--2---:R-:W-:Y:S01]  /*4cb0*/  PRMT R30, RZ, 0x7610, R30 ;  /* 0x00007610ff1e7816 */ /* 0x004fe2000000001e */
[----:B------:R2:W5:Y:S01]  /*4cc0*/  @P3 LDG.E.U16 R29, desc[UR22][R36.64] ;  /* 0x00000016241d3981 */ /* 0x000562000c1e1500 */
[----:B------:R-:W-:-:S02]  /*4cd0*/  LOP3.LUT P3, RZ, R12, 0x1, RZ, 0xc0, !PT ;  /* 0x000000010cff7812 */ /* 0x000fc4000786c0ff */
[----:B------:R-:W-:Y:S02]  /*4ce0*/  SHF.R.U64 R12, R116, 0x8, RZ ;  /* 0x00000008740c7819 */ /* 0x000fe400000012ff */
[----:B------:R-:W-:Y:S01]  /*4cf0*/  PRMT R31, RZ, 0x7610, R31 ;  /* 0x00007610ff1f7816 */ /* 0x000fe2000000001f */
[----:B------:R4:W5:Y:S01]  /*4d00*/  @P0 LDG.E.U16 R30, desc[UR22][R38.64] ;  /* 0x00000016261e0981 */ /* 0x000962000c1e1500 */
[----:B------:R-:W-:Y:S02]  /*4d10*/  LOP3.LUT P0, RZ, R12, 0x1, RZ, 0xc0, !PT ;  /* 0x000000010cff7812 */ /* 0x000fe4000780c0ff */
[----:B------:R-:W-:Y:S02]  /*4d20*/  SHF.R.U64 R12, R116, 0x7, RZ ;  /* 0x00000007740c7819 */ /* 0x000fe400000012ff */
[----:B---3--:R-:W-:Y:S01]  /*4d30*/  PRMT R32, RZ, 0x7610, R32 ;  /* 0x00007610ff207816 */ /* 0x008fe20000000020 */
[----:B------:R3:W5:Y:S01]  /*4d40*/  @P4 LDG.E.U16 R31, desc[UR22][R40.64] ;  /* 0x00000016281f4981 */ /* 0x000762000c1e1500 */
[----:B------:R-:W-:-:S02]  /*4d50*/  LOP3.LUT P4, RZ, R12, 0x1, RZ, 0xc0, !PT ;  /* 0x000000010cff7812 */ /* 0x000fc4000788c0ff */
[----:B------:R-:W-:Y:S02]  /*4d60*/  SHF.R.U64 R12, R116, 0x6, RZ ;  /* 0x00000006740c7819 */ /* 0x000fe400000012ff */
[----:B------:R-:W-:Y:S01]  /*4d70*/  PRMT R33, RZ, 0x7610, R33 ;  /* 0x00007610ff217816 */ /* 0x000fe20000000021 */
[----:B------:R0:W5:Y:S01]  /*4d80*/  @P5 LDG.E.U16 R32, desc[UR22][R42.64] ;  /* 0x000000162a205981 */ /* 0x000162000c1e1500 */
[----:B------:R-:W-:Y:S02]  /*4d90*/  LOP3.LUT P5, RZ, R12, 0x1, RZ, 0xc0, !PT ;  /* 0x000000010cff7812 */ /* 0x000fe400078ac0ff */
[----:B------:R-:W-:Y:S02]  /*4da0*/  SHF.R.U64 R12, R116, 0x5, RZ ;  /* 0x00000005740c7819 */ /* 0x000fe400000012ff */
[----:B-1----:R-:W-:Y:S01]  /*4db0*/  PRMT R34, RZ, 0x7610, R34 ;  /* 0x00007610ff227816 */ /* 0x002fe20000000022 */
[----:B------:R-:W5:Y:S01]  /*4dc0*/  @P3 LDG.E.U16 R33, desc[UR22][R44.64] ;  /* 0x000000162c213981 */ /* 0x000f62000c1e1500 */
[----:B------:R-:W-:-:S02]  /*4dd0*/  LOP3.LUT P3, RZ, R12, 0x1, RZ, 0xc0, !PT ;  /* 0x000000010cff7812 */ /* 0x000fc4000786c0ff */
[----:B------:R-:W-:Y:S02]  /*4de0*/  SHF.R.U64 R12, R116, 0x4, RZ ;  /* 0x00000004740c7819 */ /* 0x000fe400000012ff */
[----:B------:R-:W-:Y:S01]  /*4df0*/  PRMT R35, RZ, 0x7610, R35 ;  /* 0x00007610ff237816 */ /* 0x000fe20000000023 */
[----:B------:R-:W5:Y:S01]  /*4e00*/  @P0 LDG.E.U16 R34, desc[UR22][R46.64] ;  /* 0x000000162e220981 */ /* 0x000f62000c1e1500 */
[----:B------:R-:W-:Y:S02]  /*4e10*/  LOP3.LUT P0, RZ, R12, 0x1, RZ, 0xc0, !PT ;  /* 0x000000010cff7812 */ /* 0x000fe4000780c0ff */
[----:B------:R-:W-:Y:S02]  /*4e20*/  SHF.R.U64 R12, R116, 0x3, RZ ;  /* 0x00000003740c7819 */ /* 0x000fe400000012ff */
[----:B--2---:R-:W-:Y:S01]  /*4e30*/  PRMT R36, RZ, 0x7610, R36 ;  /* 0x00007610ff247816 */ /* 0x004fe20000000024 */
[----:B------:R1:W5:Y:S01]  /*4e40*/  @P4 LDG.E.U16 R35, desc[UR22][R48.64] ;  /* 0x0000001630234981 */ /* 0x000362000c1e1500 */
[----:B------:R-:W-:-:S02]  /*4e50*/  PRMT R37, RZ, 0x7610, R37 ;  /* 0x00007610ff257816 */ /* 0x000fc40000000025 */
[----:B------:R-:W-:Y:S02]  /*4e60*/  LOP3.LUT P4, RZ, R12, 0x1, RZ, 0xc0, !PT ;  /* 0x000000010cff7812 */ /* 0x000fe4000788c0ff */
[C---:B------:R-:W-:Y:S01]  /*4e70*/  SHF.R.U64 R12, R116.reuse, 0x2, RZ ;  /* 0x00000002740c7819 */ /* 0x040fe200000012ff */
[----:B------:R-:W5:Y:S01]  /*4e80*/  @P5 LDG.E.U16 R36, desc[UR22][R50.64] ;  /* 0x0000001632245981 */ /* 0x000f62000c1e1500 */
[----:B------:R-:W-:Y:S02]  /*4e90*/  SHF.R.U64 R116, R116, 0x1, RZ ;  /* 0x0000000174747819 */ /* 0x000fe400000012ff */
[----:B------:R-:W-:Y:S01]  /*4ea0*/  LOP3.LUT P5, RZ, R12, 0x1, RZ, 0xc0, !PT ;  /* 0x000000010cff7812 */ /* 0x000fe200078ac0ff */
[----:B------:R-:W5:Y:S01]  /*4eb0*/  @P3 LDG.E.U16 R37, desc[UR22][R52.64] ;  /* 0x0000001634253981 */ /* 0x000f62000c1e1500 */
[----:B------:R-:W-:Y:S02]  /*4ec0*/  LOP3.LUT P3, RZ, R116, 0x1, RZ, 0xc0, !PT ;  /* 0x0000000174ff7812 */ /* 0x000fe4000786c0ff */
[----:B----4-:R-:W-:-:S02]  /*4ed0*/  PRMT R39, RZ, 0x7610, R39 ;  /* 0x00007610ff277816 */ /* 0x010fc40000000027 */
[----:B------:R-:W-:Y:S02]  /*4ee0*/  PRMT R169, RZ, 0x7610, R169 ;  /* 0x00007610ffa97816 */ /* 0x000fe400000000a9 */
[----:B------:R-:W-:-:S05]  /*4ef0*/  PRMT R176, RZ, 0x7610, R176 ;  /* 0x00007610ffb07816 */ /* 0x000fca00000000b0 */
[----:B------:R-:W5:Y:S04]  /*4f00*/  @P5 LDG.E.U16 R39, desc[UR22][R6.64] ;  /* 0x0000001606275981 */ /* 0x000f68000c1e1500 */
[----:B------:R-:W5:Y:S04]  /*4f10*/  @P3 LDG.E.U16 R169, desc[UR22][R8.64] ;  /* 0x0000001608a93981 */ /* 0x000f68000c1e1500 */
[----:B------:R-:W5:Y:S01]  /*4f20*/  @!P1 LDG.E.U16 R176, desc[UR22][R10.64] ;  /* 0x000000160ab09981 */ /* 0x000f62000c1e1500 */
[----:B------:R-:W-:Y:S02]  /*4f30*/  LOP3.LUT R12, R3, 0x3f, RZ, 0xc0, !PT ;  /* 0x0000003f030c7812 */ /* 0x000fe400078ec0ff */
[----:B---3--:R-:W-:-:S03]  /*4f40*/  PRMT R40, RZ, 0x7610, R40 ;  /* 0x00007610ff287816 */ /* 0x008fc60000000028 */
[----:B------:R-:W-:Y:S01]  /*4f50*/  IMAD R13, R12, R215, RZ ;  /* 0x000000d70c0d7224 */ /* 0x000fe200078e02ff */
[----:B------:R-:W-:Y:S01]  /*4f60*/  PRMT R38, RZ, 0x7610, R38 ;  /* 0x00007610ff267816 */ /* 0x000fe20000000026 */
[----:B0-----:R-:W-:Y:S01]  /*4f70*/  IMAD R134, R134, UR4, RZ ;  /* 0x0000000486867c24 */ /* 0x001fe2000f8e02ff */
[----:B------:R0:W5:Y:S01]  /*4f80*/  @P0 LDG.E.U16 R40, desc[UR22][R54.64] ;  /* 0x0000001636280981 */ /* 0x000162000c1e1500 */
[----:B------:R-:W-:Y:S01]  /*4f90*/  IMAD R155, R155, UR4, RZ ;  /* 0x000000049b9b7c24 */ /* 0x000fe2000f8e02ff */
[----:B------:R-:W-:Y:S01]  /*4fa0*/  LEA R22, P0, R13, UR14, 0x1 ;  /* 0x0000000e0d167c11 */ /* 0x000fe2000f8008ff */
[----:B------:R-:W-:Y:S01]  /*4fb0*/  IMAD R128, R128, UR4, RZ ;  /* 0x0000000480807c24 */ /* 0x000fe2000f8e02ff */
[----:B------:R2:W5:Y:S01]  /*4fc0*/  @P4 LDG.E.U16 R38, desc[UR22][R56.64] ;  /* 0x0000001638264981 */ /* 0x000562000c1e1500 */
[----:B------:R-:W-:Y:S01]  /*4fd0*/  IMAD R135, R135, UR4, RZ ;  /* 0x0000000487877c24 */ /* 0x000fe2000f8e02ff */
[----:B------:R-:W-:Y:S01]  /*4fe0*/  LEA.HI.X.SX32 R23, R13, UR15, 0x1, P0 ;  /* 0x0000000f0d177c11 */ /* 0x000fe200080f0eff */
[----:B------:R-:W-:Y:S01]  /*4ff0*/  IMAD R131, R131, UR4, RZ ;  /* 0x0000000483837c24 */ /* 0x000fe2000f8e02ff */
[----:B------:R-:W-:-:S02]  /*5000*/  LEA R42, P6, R134, R22, 0x1 ;  /* 0x00000016862a7211 */ /* 0x000fc400078c08ff */
[-C--:B------:R-:W-:Y:S01]  /*5010*/  LEA R41, P4, R155, R22.reuse, 0x1 ;  /* 0x000000169b297211 */ /* 0x080fe200078808ff */
[----:B------:R-:W-:Y:S01]  /*5020*/  IMAD R132, R132, UR4, RZ ;  /* 0x0000000484847c24 */ /* 0x000fe2000f8e02ff */
[-C--:B------:R-:W-:Y:S01]  /*5030*/  LEA.HI.X.SX32 R165, R134, R23.reuse, 0x1, P6 ;  /* 0x0000001786a57211 */ /* 0x080fe200030f0eff */
[----:B------:R-:W-:Y:S01]  /*5040*/  IMAD R138, R138, UR4, RZ ;  /* 0x000000048a8a7c24 */ /* 0x000fe2000f8e02ff */
[CC--:B------:R-:W-:Y:S01]  /*5050*/  LEA R167, P0, R128.reuse, R22.reuse, 0x1 ;  /* 0x0000001680a77211 */ /* 0x0c0fe200078008ff */
[----:B------:R-:W-:Y:S01]  /*5060*/  IMAD R127, R127, UR4, RZ ;  /* 0x000000047f7f7c24 */ /* 0x000fe2000f8e02ff */
[-C--:B------:R-:W-:Y:S02]  /*5070*/  LEA.HI.X.SX32 R174, R155, R23.reuse, 0x1, P4 ;  /* 0x000000179bae7211 */ /* 0x080fe400020f0eff */
[-C--:B-1----:R-:W-:Y:S02]  /*5080*/  LEA R48, P6, R135, R22.reuse, 0x1 ;  /* 0x0000001687307211 */ /* 0x082fe400078c08ff */
[-C--:B------:R-:W-:Y:S01]  /*5090*/  LEA R43, P4, R131, R22.reuse, 0x1 ;  /* 0x00000016832b7211 */ /* 0x080fe200078808ff */
[----:B------:R-:W-:Y:S01]  /*50a0*/  IMAD R151, R151, UR4, RZ ;  /* 0x0000000497977c24 */ /* 0x000fe2000f8e02ff */
[-C--:B------:R-:W-:Y:S01]  /*50b0*/  LEA.HI.X.SX32 R172, R128, R23.reuse, 0x1, P0 ;  /* 0x0000001780ac7211 */ /* 0x080fe200000f0eff */
[----:B------:R-:W-:Y:S01]  /*50c0*/  IMAD R141, R141, UR4, RZ ;  /* 0x000000048d8d7c24 */ /* 0x000fe2000f8e02ff */
[----:B------:R-:W-:Y:S01]  /*50d0*/  LEA.HI.X.SX32 R49, R135, R23, 0x1, P6 ;  /* 0x0000001787317211 */ /* 0x000fe200030f0eff */
[----:B------:R-:W-:Y:S01]  /*50e0*/  IMAD R154, R154, UR4, RZ ;  /* 0x000000049a9a7c24 */ /* 0x000fe2000f8e02ff */
[----:B------:R-:W-:-:S02]  /*50f0*/  LEA R44, P0, R132, R22, 0x1 ;  /* 0x00000016842c7211 */ /* 0x000fc400078008ff */
[-C--:B------:R-:W-:Y:S02]  /*5100*/  LEA.HI.X.SX32 R170, R131, R23.reuse, 0x1, P4 ;  /* 0x0000001783aa7211 */ /* 0x080fe400020f0eff */
[-C--:B0-----:R-:W-:Y:S02]  /*5110*/  LEA R54, P6, R138, R22.reuse, 0x1 ;  /* 0x000000168a367211 */ /* 0x081fe400078c08ff */
        /* <DEDUP_REMOVED lines=8> */
[-C--:B------:R-:W-:Y:S02]  /*51a0*/  LEA R161, P6, R141, R22.reuse, 0x1 ;  /* 0x000000168da17211 */ /* 0x080fe400078c08ff */
[-C--:B------:R-:W-:Y:S01]  /*51b0*/  LEA R52, P4, R154, R22.reuse, 0x1 ;  /* 0x000000169a347211 */ /* 0x080fe200078808ff */
[----:B------:R-:W-:Y:S01]  /*51c0*/  IMAD R14, R153, UR4, RZ ;  /* 0x00000004990e7c24 */ /* 0x000fe2000f8e02ff */
[-C--:B------:R-:W-:Y:S01]  /*51d0*/  LEA.HI.X.SX32 R51, R151, R23.reuse, 0x1, P0 ;  /* 0x0000001797337211 */ /* 0x080fe200000f0eff */
[----:B------:R-:W-:Y:S01]  /*51e0*/  IMAD R140, R140, UR4, RZ ;  /* 0x000000048c8c7c24 */ /* 0x000fe2000f8e02ff */
[-C--:B------:R-:W-:Y:S01]  /*51f0*/  LEA.HI.X.SX32 R166, R141, R23.reuse, 0x1, P6 ;  /* 0x000000178da67211 */ /* 0x080fe200030f0eff */
[----:B------:R-:W-:Y:S01]  /*5200*/  IMAD R125, R125, UR4, RZ ;  /* 0x000000047d7d7c24 */ /* 0x000fe2000f8e02ff */
[----:B--2---:R-:W-:Y:S01]  /*5210*/  LEA R56, P0, R126, R22, 0x1 ;  /* 0x000000167e387211 */ /* 0x004fe200078008ff */
[----:B------:R-:W-:Y:S01]  /*5220*/  IMAD R136, R136, UR4, RZ ;  /* 0x0000000488887c24 */ /* 0x000fe2000f8e02ff */
[----:B------:R-:W-:-:S02]  /*5230*/  LEA.HI.X.SX32 R53, R154, R23, 0x1, P4 ;  /* 0x000000179a357211 */ /* 0x000fc400020f0eff */
[-C--:B------:R-:W-:Y:S02]  /*5240*/  LEA R153, P6, R146, R22.reuse, 0x1 ;  /* 0x0000001692997211 */ /* 0x080fe400078c08ff */
[-C--:B------:R-:W-:Y:S01]  /*5250*/  LEA R163, P4, R137, R22.reuse, 0x1 ;  /* 0x0000001689a37211 */ /* 0x080fe200078808ff */
[----:B------:R-:W-:Y:S01]  /*5260*/  IMAD R19, R147, UR4, RZ ;  /* 0x0000000493137c24 */ /* 0x000fe2000f8e02ff */
[-C--:B------:R-:W-:Y:S01]  /*5270*/  LEA.HI.X.SX32 R57, R126, R23.reuse, 0x1, P0 ;  /* 0x000000177e397211 */ /* 0x080fe200000f0eff */
[----:B------:R-:W-:Y:S01]  /*5280*/  IMAD R145, R145, UR4, RZ ;  /* 0x0000000491917c24 */ /* 0x000fe2000f8e02ff */
[-C--:B------:R-:W-:Y:S01]  /*5290*/  LEA.HI.X.SX32 R160, R146, R23.reuse, 0x1, P6 ;  /* 0x0000001792a07211 */ /* 0x080fe200030f0eff */
[----:B------:R-:W-:Y:S01]  /*52a0*/  IMAD R130, R130, UR4, RZ ;  /* 0x0000000482827c24 */ /* 0x000fe2000f8e02ff */
[----:B------:R-:W-:Y:S01]  /*52b0*/  LEA R159, P0, R140, R22, 0x1 ;  /* 0x000000168c9f7211 */ /* 0x000fe200078008ff */
        /* <DEDUP_REMOVED lines=9> */
[----:B------:R-:W-:Y:S02]  /*5350*/  LEA R152, P0, R145, R22, 0x1 ;  /* 0x0000001691987211 */ /* 0x000fe400078008ff */
        /* <DEDUP_REMOVED lines=16> */
[----:B------:R-:W-:Y:S01]  /*5460*/  VIADD R116, R4, 0x3f ;  /* 0x0000003f04747836 */ /* 0x000fe20000000000 */
[----:B------:R-:W-:Y:S01]  /*5470*/  LEA R138, P0, R13, R22, 0x1 ;  /* 0x000000160d8a7211 */ /* 0x000fe200078008ff */
[----:B------:R-:W-:Y:S01]  /*5480*/  IMAD R139, R139, UR4, RZ ;  /* 0x000000048b8b7c24 */ /* 0x000fe2000f8e02ff */
[----:B------:R-:W-:-:S02]  /*5490*/  LEA.HI.X.SX32 R150, R129, R23, 0x1, P4 ;  /* 0x0000001781967211 */ /* 0x000fc400020f0eff */
[-C--:B------:R-:W-:Y:S02]  /*54a0*/  LEA R123, P6, R17, R22.reuse, 0x1 ;  /* 0x00000016117b7211 */ /* 0x080fe400078c08ff */
[-C--:B------:R-:W-:Y:S01]  /*54b0*/  LEA R137, P4, R14, R22.reuse, 0x1 ;  /* 0x000000160e897211 */ /* 0x080fe200078808ff */
[----:B------:R-:W-:Y:S01]  /*54c0*/  IMAD R20, R124, UR4, RZ ;  /* 0x000000047c147c24 */ /* 0x000fe2000f8e02ff */
[-C--:B------:R-:W-:Y:S02]  /*54d0*/  LEA.HI.X.SX32 R145, R13, R23.reuse, 0x1, P0 ;  /* 0x000000170d917211 */ /* 0x080fe400000f0eff */
[-C--:B------:R-:W-:Y:S02]  /*54e0*/  LEA.HI.X.SX32 R126, R17, R23.reuse, 0x1, P6 ;  /* 0x00000017117e7211 */ /* 0x080fe400030f0eff */
[----:B------:R-:W-:Y:S02]  /*54f0*/  LEA R132, P0, R139, R22, 0x1 ;  /* 0x000000168b847211 */ /* 0x000fe400078008ff */
[----:B------:R-:W-:-:S02]  /*5500*/  LEA.HI.X.SX32 R144, R14, R23, 0x1, P4 ;  /* 0x000000170e907211 */ /* 0x000fc400020f0eff */
[----:B------:R-:W-:Y:S01]  /*5510*/  ISETP.GT.AND P6, PT, R116, 0x3f, PT ;  /* 0x0000003f7400780c */ /* 0x000fe20003fc4270 */
[----:B------:R-:W-:-:S04]  /*5520*/  @!UP1 UIADD3 UR4, UPT, UPT, -UR7, 0x100000, URZ ;  /* 0x0010000007049890 */ /* 0x000fc8000fffe1ff */
[----:B------:R-:W-:Y:S02]  /*5530*/  @!UP1 USHF.L.U32 UR5, UR4, 0xb, URZ ;  /* 0x0000000b04059899 */ /* 0x000fe400080006ff */
[----:B------:R-:W-:Y:S01]  /*5540*/  @!UP1 USHF.L.U32 UR4, UR4, 0x1, URZ ;  /* 0x0000000104049899 */ /* 0x000fe200080006ff */
[-C--:B------:R-:W-:Y:S02]  /*5550*/  LEA R131, P4, R16, R22.reuse, 0x1 ;  /* 0x0000001610837211 */ /* 0x080fe400078808ff */
[-C--:B------:R-:W-:Y:S02]  /*5560*/  LEA.HI.X.SX32 R139, R139, R23.reuse, 0x1, P0 ;  /* 0x000000178b8b7211 */ /* 0x080fe400000f0eff */
[-C--:B------:R-:W-:Y:S02]  /*5570*/  LEA R130, P0, R18, R22.reuse, 0x1 ;  /* 0x0000001612827211 */ /* 0x080fe400078008ff */
[----:B------:R-:W-:Y:S01]  /*5580*/  LEA.HI.X.SX32 R136, R16, R23, 0x1, P4 ;  /* 0x0000001710887211 */ /* 0x000fe200020f0eff */
[----:B------:R-:W-:Y:S01]  /*5590*/  VOTEU.ALL UP1, P2 ;  /* 0x0000000000ff7886 */ /* 0x000fe20001020000 */
[----:B------:R-:W-:-:S02]  /*55a0*/  LEA R127, P4, R19, R22, 0x1 ;  /* 0x00000016137f7211 */ /* 0x000fc400078808ff */
[-C--:B------:R-:W-:Y:S02]  /*55b0*/  LEA.HI.X.SX32 R135, R18, R23.reuse, 0x1, P0 ;  /* 0x0000001712877211 */ /* 0x080fe400000f0eff */
[CC--:B------:R-:W-:Y:S01]  /*55c0*/  LEA R125, P0, R20.reuse, R22.reuse, 0x1 ;  /* 0x00000016147d7211 */ /* 0x0c0fe200078008ff */
[----:B------:R0:W1:Y:S01]  /*55d0*/  @!UP1 SYNCS.EXCH.64 URZ, [UR9+0x4008], UR4 ;  /* 0x0040080409ff95b2 */ /* 0x0000620008000100 */
[-C--:B------:R-:W-:Y:S02]  /*55e0*/  LEA.HI.X.SX32 R134, R19, R23.reuse, 0x1, P4 ;  /* 0x0000001713867211 */ /* 0x080fe400020f0eff */
[----:B------:R-:W-:Y:S02]  /*55f0*/  LEA R124, P4, R21, R22, 0x1 ;  /* 0x00000016157c7211 */ /* 0x000fe400078808ff */
[----:B------:R-:W-:Y:S02]  /*5600*/  LEA.HI.X.SX32 R128, R20, R23, 0x1, P0 ;  /* 0x0000001714807211 */ /* 0x000fe400000f0eff */
[----:B------:R-:W-:-:S02]  /*5610*/  ISETP.LT.AND P0, PT, R12, R4, P6 ;  /* 0x000000040c00720c */ /* 0x000fc40003701270 */
[----:B------:R-:W-:Y:S01]  /*5620*/  LEA.HI.X.SX32 R129, R21, R23, 0x1, P4 ;  /* 0x0000001715817211 */ /* 0x000fe200020f0eff */
[----:B0-----:R-:W-:Y:S10]  /*5630*/  @!P6 BRA `(.L_x_6) ;  /* 0x000000000084e947 */ /* 0x001ff40003800000 */
[----:B-----5:R-:W-:Y:S02]  /*5640*/  PRMT R29, R29, 0x5410, R30 ;  /* 0x000054101d1d7816 */ /* 0x020fe4000000001e */
[----:B------:R-:W-:Y:S02]  /*5650*/  PRMT R30, R31, 0x5410, R32 ;  /* 0x000054101f1e7816 */ /* 0x000fe40000000020 */
[----:B------:R-:W-:Y:S02]  /*5660*/  PRMT R31, R33, 0x5410, R34 ;  /* 0x00005410211f7816 */ /* 0x000fe40000000022 */
[----:B------:R-:W-:Y:S02]  /*5670*/  PRMT R32, R35, 0x5410, R36 ;  /* 0x0000541023207816 */ /* 0x000fe40000000024 */
[----:B------:R-:W-:Y:S02]  /*5680*/  PRMT R4, R120, 0x5410, R99 ;  /* 0x0000541078047816 */ /* 0x000fe40000000063 */
[----:B------:R-:W-:-:S02]  /*5690*/  PRMT R5, R118, 0x5410, R5 ;  /* 0x0000541076057816 */ /* 0x000fc40000000005 */
[----:B------:R-:W-:Y:S02]  /*56a0*/  PRMT R6, R98, 0x5410, R97 ;  /* 0x0000541062067816 */ /* 0x000fe40000000061 */
        /* <DEDUP_REMOVED lines=24> */
[----:B------:R-:W-:-:S04]  /*5830*/  PRMT R35, R169, 0x5410, R176 ;  /* 0x00005410a9237816 */ /* 0x000fc800000000b0 */
[----:B------:R0:W-:Y:S03]  /*5840*/  STTM.x32 tmem[UR10+0x40], R4 ;  /* 0x00004004000079ed */ /* 0x0001e600082c000a */
.L_x_6:
[----:B------:R-:W2:Y:S01]  /*5850*/  FENCE.VIEW.ASYNC.T ;  /* 0x00000000000073c6 */ /* 0x000ea20000000200 */
[----:B0-----:R-:W-:Y:S01]  /*5860*/  PRMT R4, RZ, 0x7610, R4 ;  /* 0x00007610ff047816 */ /* 0x001fe20000000004 */
[----:B-----5:R-:W-:Y:S01]  /*5870*/  IMAD.MOV.U32 R36, RZ, RZ, R41 ;  /* 0x000000ffff247224 */ /* 0x020fe200078e0029 */
[----:B------:R-:W-:Y:S01]  /*5880*/  PRMT R8, RZ, 0x7610, R8 ;  /* 0x00007610ff087816 */ /* 0x000fe20000000008 */
[----:B-12---:R-:W-:Y:S01]  /*5890*/  BAR.SYNC.DEFER_BLOCKING 0x0 ;  /* 0x0000000000007b1d */ /* 0x006fe20000010000 */
[----:B------:R-:W-:Y:S01]  /*58a0*/  IMAD.MOV.U32 R37, RZ, RZ, R174 ;  /* 0x000000ffff257224 */ /* 0x000fe200078e00ae */
[----:B------:R-:W-:Y:S01]  /*58b0*/  PRMT R12, RZ, 0x7610, R12 ;  /* 0x00007610ff0c7816 */ /* 0x000fe2000000000c */
        /* <DEDUP_REMOVED lines=59> */
[----:B------:R-:W2:Y:S01]  /*5c70*/  @P0 LDG.E.U16 R4, desc[UR22][R36.64] ;  /* 0x0000001624040981 */ /* 0x000ea2000c1e1500 */
[----:B------:R-:W-:-:S02]  /*5c80*/  IMAD.MOV.U32 R88, RZ, RZ, R131 ;  /* 0x000000ffff587224 */ /* 0x000fc400078e0083 */
[----:B------:R-:W-:Y:S01]  /*5c90*/  IMAD.MOV.U32 R89, RZ, RZ, R136 ;  /* 0x000000ffff597224 */ /* 0x000fe200078e0088 */
[----:B------:R-:W3:Y:S01]  /*5ca0*/  @P0 LDG.E.U16 R8, desc[UR22][R44.64] ;  /* 0x000000162c080981 */ /* 0x000ee2000c1e1500 */
[----:B------:R-:W-:Y:S02]  /*5cb0*/  IMAD.MOV.U32 R96, RZ, RZ, R125 ;  /* 0x000000ffff607224 */ /* 0x000fe400078e007d */
[----:B------:R-:W-:Y:S01]  /*5cc0*/  IMAD.MOV.U32 R97, RZ, RZ, R128 ;  /* 0x000000ffff617224 */ /* 0x000fe200078e0080 */
[----:B------:R-:W4:Y:S01]  /*5cd0*/  @P0 LDG.E.U16 R12, desc[UR22][R52.64] ;  /* 0x00000016340c0981 */ /* 0x000f22000c1e1500 */
[----:B------:R-:W-:Y:S02]  /*5ce0*/  IMAD.MOV.U32 R43, RZ, RZ, R165 ;  /* 0x000000ffff2b7224 */ /* 0x000fe400078e00a5 */
[----:B------:R-:W-:Y:S01]  /*5cf0*/  IMAD.MOV.U32 R58, RZ, RZ, R163 ;  /* 0x000000ffff3a7224 */ /* 0x000fe200078e00a3 */
[----:B------:R-:W4:Y:S01]  /*5d00*/  @P0 LDG.E.U16 R16, desc[UR22][R60.64] ;  /* 0x000000163c100981 */ /* 0x000f22000c1e1500 */
[----:B------:R-:W-:-:S02]  /*5d10*/  IMAD.MOV.U32 R59, RZ, RZ, R168 ;  /* 0x000000ffff3b7224 */ /* 0x000fc400078e00a8 */
[----:B------:R-:W-:Y:S01]  /*5d20*/  IMAD.MOV.U32 R66, RZ, RZ, R153 ;  /* 0x000000ffff427224 */ /* 0x000fe200078e0099 */
[----:B------:R-:W4:Y:S01]  /*5d30*/  @P0 LDG.E.U16 R20, desc[UR22][R68.64] ;  /* 0x0000001644140981 */ /* 0x000f22000c1e1500 */
        /* <DEDUP_REMOVED lines=12> */
[----:B------:R-:W-:Y:S01]  /*5e00*/  IMAD.MOV.U32 R99, RZ, RZ, R129 ;  /* 0x000000ffff637224 */ /* 0x000fe200078e0081 */
[----:B------:R-:W-:Y:S01]  /*5e10*/  SHF.R.S32.HI R118, RZ, 0x1f, R115 ;  /* 0x0000001fff767819 */ /* 0x000fe20000011473 */
[----:B------:R-:W0:Y:S01]  /*5e20*/  LDCU UR5, c[0x0][0x3a0] ;  /* 0x00007400ff0577ac */ /* 0x000e220008000800 */
[----:B------:R-:W4:Y:S04]  /*5e30*/  @P0 LDG.E.U16 R9, desc[UR22][R46.64] ;  /* 0x000000162e090981 */ /* 0x000f28000c1e1500 */
        /* <DEDUP_REMOVED lines=21> */
[----:B------:R-:W4:Y:S01]  /*5f90*/  @P0 LDG.E.U16 R35, desc[UR22][R98.64] ;  /* 0x0000001662230981 */ /* 0x000f22000c1e1500 */
[----:B------:R-:W-:-:S02]  /*5fa0*/  SHF.R.S32.HI R119, RZ, 0x6, R3 ;  /* 0x00000006ff777819 */ /* 0x000fc40000011403 */
[----:B------:R-:W-:Y:S01]  /*5fb0*/  SHF.L.U64.HI R115, R115, 0x1, R118 ;  /* 0x0000000173737819 */ /* 0x000fe20000010276 */
[----:B------:R-:W-:Y:S01]  /*5fc0*/  IMAD.SHL.U32 R118, R214, 0x40, RZ ;  /* 0x00000040d6767824 */ /* 0x000fe200078e00ff */
[----:B------:R-:W-:Y:S01]  /*5fd0*/  SGXT R119, R119, 0x1 ;  /* 0x000000017777781a */ /* 0x000fe20000000200 */
[----:B------:R-:W-:Y:S02]  /*5fe0*/  IMAD.SHL.U32 R117, R3, 0x2, RZ ;  /* 0x0000000203757824 */ /* 0x000fe400078e00ff */
[----:B------:R-:W-:Y:S01]  /*5ff0*/  IMAD.WIDE R114, R118, 0x2, R114 ;  /* 0x0000000276727825 */ /* 0x000fe200078e0272 */
[----:B------:R-:W-:-:S04]  /*6000*/  LOP3.LUT R120, R119, 0x90, RZ, 0xc0, !PT ;  /* 0x0000009077787812 */ /* 0x000fc800078ec0ff */
[----:B------:R-:W-:Y:S02]  /*6010*/  LOP3.LUT R117, R120, 0x7e, R117, 0x78, !PT ;  /* 0x0000007e78757812 */ /* 0x000fe400078e7875 */
[----:B------:R-:W-:Y:S02]  /*6020*/  IADD3 R120, P3, PT, R114, UR12, RZ ;  /* 0x0000000c72787c10 */ /* 0x000fe4000ff7e0ff */
[----:B------:R-:W-:Y:S02]  /*6030*/  LOP3.LUT R114, R117, 0x20, RZ, 0x3c, !PT ;  /* 0x0000002075727812 */ /* 0x000fe400078e3cff */
[----:B------:R-:W-:Y:S02]  /*6040*/  IADD3.X R122, PT, PT, R115, UR13, RZ, P3, !PT ;  /* 0x0000000d737a7c10 */ /* 0x000fe40009ffe4ff */
[----:B------:R-:W-:Y:S01]  /*6050*/  LOP3.LUT R115, R117, 0x40, RZ, 0x3c, !PT ;  /* 0x0000004075737812 */ /* 0x000fe200078e3cff */
[----:B0-----:R-:W-:-:S04]  /*6060*/  UIADD3 UR7, UPT, UPT, UR5, 0x3f, URZ ;  /* 0x0000003f05077890 */ /* 0x001fc8000fffe0ff */
[----:B------:R-:W-:-:S04]  /*6070*/  USHF.R.S32.HI UR5, URZ, 0x1f, UR7 ;  /* 0x0000001fff057899 */ /* 0x000fc80008011407 */
[----:B------:R-:W-:Y:S01]  /*6080*/  ULEA.HI UR7, UR5, UR7, URZ, 0x6 ;  /* 0x0000000705077291 */ /* 0x000fe2000f8f30ff */
[----:B------:R-:W-:Y:S01]  /*6090*/  ISETP.NE.U32.AND P0, PT, R142, RZ, PT ;  /* 0x000000ff8e00720c */ /* 0x000fe20003f05070 */
[----:B------:R-:W-:Y:S02]  /*60a0*/  UIADD3 UR5, UPT, UPT, UR9, 0x2000, URZ ;  /* 0x0000200009057890 */ /* 0x000fe4000fffe0ff */
[----:B------:R-:W-:Y:S01]  /*60b0*/  USHF.R.S32.HI UR7, URZ, 0x6, UR7 ;  /* 0x00000006ff077899 */ /* 0x000fe20008011407 */
[----:B------:R-:W-:Y:S01]  /*60c0*/  ISETP.LT.OR P1, PT, R116, 0x40, P0 ;  /* 0x000000407400780c */ /* 0x000fe20000721670 */
[----:B------:R-:W-:Y:S02]  /*60d0*/  USHF.R.U32.HI UR5, URZ, 0x4, UR5 ;  /* 0x00000004ff057899 */ /* 0x000fe40008011605 */
[----:B------:R-:W-:Y:S02]  /*60e0*/  UISETP.LT.AND UP1, UPT, UR7, 0x1, UPT ;  /* 0x000000010700788c */ /* 0x000fe4000bf21270 */
[----:B------:R-:W-:-:S02]  /*60f0*/  USGXT.U32 UR18, UR5, 0xe ;  /* 0x0000000e0512789a */ /* 0x000fc40008000000 */
[----:B------:R-:W-:Y:S02]  /*6100*/  USEL UR5, UR7, 0x1, !UP1 ;  /* 0x0000000107057887 */ /* 0x000fe4000c800000 */
[----:B------:R-:W-:Y:S02]  /*6110*/  UIADD3 UR14, UP1, UPT, UR18, 0x2, URZ ;  /* 0x00000002120e7890 */ /* 0x000fe4000ff3e0ff */
[----:B------:R-:W-:Y:S01]  /*6120*/  UIADD3 UR7, UPT, UPT, UR5, -0x1, URZ ;  /* 0xffffffff05077890 */ /* 0x000fe2000fffe0ff */
[----:B------:R-:W-:Y:S01]  /*6130*/  UMOV UR4, URZ ;  /* 0x000000ff00047c82 */ /* 0x000fe20008000000 */
[----:B------:R-:W-:Y:S02]  /*6140*/  UIADD3 UR11, UPT, UPT, UR8, 0x40, URZ ;  /* 0x00000040080b7890 */ /* 0x000fe4000fffe0ff */
[----:B------:R-:W-:Y:S02]  /*6150*/  UIADD3.X UR15, UPT, UPT, UR4, 0x40004040, URZ, UP1, !UPT ;  /* 0x40004040040f7890 */ /* 0x000fe40008ffe4ff */
[----:B------:R-:W-:Y:S01]  /*6160*/  UISETP.NE.U32.AND UP1, UPT, UR7, URZ, UPT ;  /* 0x000000ff0700728c */ /* 0x000fe2000bf25070 */
[----:B------:R-:W-:-:S02]  /*6170*/  IMAD.SHL.U32 R215, R215, 0x40, RZ ;  /* 0x00000040d7d77824 */ /* 0x000fc400078e00ff */
[C---:B------:R-:W-:Y:S02]  /*6180*/  IMAD.SHL.U32 R213, R214.reuse, 0x10, RZ ;  /* 0x00000010d6d57824 */ /* 0x040fe400078e00ff */
[C---:B------:R-:W-:Y:S02]  /*6190*/  IMAD R211, R214.reuse, 0x11, RZ ;  /* 0x00000011d6d37824 */ /* 0x040fe400078e02ff */
[C---:B------:R-:W-:Y:S02]  /*61a0*/  IMAD R209, R214.reuse, 0x12, RZ ;  /* 0x00000012d6d17824 */ /* 0x040fe400078e02ff */
[C---:B------:R-:W-:Y:S02]  /*61b0*/  IMAD R207, R214.reuse, 0x13, RZ ;  /* 0x00000013d6cf7824 */ /* 0x040fe400078e02ff */
[C---:B------:R-:W-:Y:S02]  /*61c0*/  IMAD R205, R214.reuse, 0x14, RZ ;  /* 0x00000014d6cd7824 */ /* 0x040fe400078e02ff */
[----:B------:R-:W-:-:S02]  /*61d0*/  IMAD R203, R214, 0x15, RZ ;  /* 0x00000015d6cb7824 */ /* 0x000fc400078e02ff */
[C---:B------:R-:W-:Y:S02]  /*61e0*/  IMAD R201, R214.reuse, 0x16, RZ ;  /* 0x00000016d6c97824 */ /* 0x040fe400078e02ff */
        /* <DEDUP_REMOVED lines=9> */
[C---:B------:R-:W-:Y:S02]  /*6280*/  IMAD.SHL.U32 R181, R214.reuse, 0x20, RZ ;  /* 0x00000020d6b57824 */ /* 0x040fe400078e00ff */
        /* <DEDUP_REMOVED lines=26> */
[----:B------:R-:W-:Y:S01]  /*6430*/  IMAD R127, R214, 0x3b, RZ ;  /* 0x0000003bd67f7824 */ /* 0x000fe200078e02ff */
[----:B--2---:R0:W-:Y:S04]  /*6440*/  STS.U16 [R117+UR9], R4 ;  /* 0x0000000475007988 */ /* 0x0041e80008000409 */
[----:B---3--:R-:W-:Y:S04]  /*6450*/  STS.U16 [R117+UR9+0x400], R8 ;  /* 0x0004000875007988 */ /* 0x008fe80008000409 */
[----:B----4-:R-:W-:Y:S01]  /*6460*/  STS.U16 [R117+UR9+0x800], R12 ;  /* 0x0008000c75007988 */ /* 0x010fe20008000409 */
[----:B0-----:R-:W-:-:S03]  /*6470*/  LOP3.LUT R4, R117, 0x60, RZ, 0x3c, !PT ;  /* 0x0000006075047812 */ /* 0x001fc600078e3cff */
[----:B------:R-:W-:Y:S04]  /*6480*/  STS.U16 [R117+UR9+0xc00], R16 ;  /* 0x000c001075007988 */ /* 0x000fe80008000409 */
[----:B------:R-:W-:Y:S04]  /*6490*/  STS.U16 [R117+UR9+0x1000], R20 ;  /* 0x0010001475007988 */ /* 0x000fe80008000409 */
[----:B------:R-:W-:Y:S04]  /*64a0*/  STS.U16 [R117+UR9+0x1400], R24 ;  /* 0x0014001875007988 */ /* 0x000fe80008000409 */
[----:B------:R-:W-:Y:S04]  /*64b0*/  STS.U16 [R117+UR9+0x1800], R28 ;  /* 0x0018001c75007988 */ /* 0x000fe80008000409 */
[----:B------:R-:W-:Y:S04]  /*64c0*/  STS.U16 [R117+UR9+0x1c00], R32 ;  /* 0x001c002075007988 */ /* 0x000fe80008000409 */
[----:B------:R0:W-:Y:S04]  /*64d0*/  STS.U16 [R114+UR9+0x100], R5 ;  /* 0x0001000572007988 */ /* 0x0001e80008000409 */
        /* <DEDUP_REMOVED lines=22> */
[----:B------:R1:W-:Y:S01]  /*6640*/  STS.U16 [R4+UR9+0x1f00], R35 ;  /* 0x001f002304007988 */ /* 0x0003e20008000409 */
[----:B------:R2:W-:Y:S06]  /*6650*/  MEMBAR.ALL.CTA ;  /* 0x0000000000007992 */ /* 0x0005ec0000008000 */
[----:B--2---:R-:W2:Y:S01]  /*6660*/  FENCE.VIEW.ASYNC.S ;  /* 0x00000000000073c6 */ /* 0x004ea20000000000 */
[----:B0-----:R-:W-:Y:S01]  /*6670*/  SHF.R.S32.HI R5, RZ, 0x1f, R214 ;  /* 0x0000001fff057819 */ /* 0x001fe200000114d6 */
[----:B------:R-:W-:-:S02]  /*6680*/  IMAD R125, R214, 0x3c, RZ ;  /* 0x0000003cd67d7824 */ /* 0x000fc400078e02ff */
[C---:B------:R-:W-:Y:S02]  /*6690*/  IMAD R123, R214.reuse, 0x3d, RZ ;  /* 0x0000003dd67b7824 */ /* 0x040fe400078e02ff */
[C---:B------:R-:W-:Y:S02]  /*66a0*/  IMAD R121, R214.reuse, 0x3e, RZ ;  /* 0x0000003ed6797824 */ /* 0x040fe400078e02ff */
[----:B------:R-:W-:Y:S01]  /*66b0*/  IMAD R119, R214, 0x3f, RZ ;  /* 0x0000003fd6777824 */ /* 0x000fe200078e02ff */
[----:B--2---:R-:W-:Y:S06]  /*66c0*/  BAR.SYNC.DEFER_BLOCKING 0x0 ;  /* 0x0000000000007b1d */ /* 0x004fec0000010000 */
[----:B-1----:R-:W-:Y:S05]  /*66d0*/  @P1 BRA `(.L_x_7) ;  /* 0x0000000000701947 */ /* 0x002fea0003800000 */
[----:B------:R-:W-:Y:S01]  /*66e0*/  USHF.R.U32.HI UR12, URZ, 0x4, UR9 ;  /* 0x00000004ff0c7899 */ /* 0x000fe20008011609 */
[----:B------:R-:W-:Y:S01]  /*66f0*/  UMOV UR4, URZ ;  /* 0x000000ff00047c82 */ /* 0x000fe20008000000 */
[----:B------:R-:W-:Y:S02]  /*6700*/  UIADD3 UR16, UPT, UPT, UR8, 0x48, URZ ;  /* 0x0000004808107890 */ /* 0x000fe4000fffe0ff */
[----:B------:R-:W-:Y:S02]  /*6710*/  USGXT.U32 UR12, UR12, 0xe ;  /* 0x0000000e0c0c789a */ /* 0x000fe40008000000 */
[----:B------:R-:W-:Y:S02]  /*6720*/  UIADD3 UR17, UPT, UPT, UR8, 0x50, URZ ;  /* 0x0000005008117890 */ /* 0x000fe4000fffe0ff */
[----:B------:R-:W-:Y:S02]  /*6730*/  UIADD3 UR26, UP2, UPT, UR12, 0x2, URZ ;  /* 0x000000020c1a7890 */ /* 0x000fe4000ff5e0ff */
[----:B------:R-:W-:-:S02]  /*6740*/  UIADD3 UR19, UPT, UPT, UR8, 0x58, URZ ;  /* 0x0000005808137890 */ /* 0x000fc4000fffe0ff */
[----:B------:R-:W-:Y:S01]  /*6750*/  UIADD3.X UR27, UPT, UPT, UR4, 0x40004040, URZ, UP2, !UPT ;  /* 0x40004040041b7890 */ /* 0x000fe200097fe4ff */
[----:B------:R-:W-:Y:S01]  /*6760*/  UMOV UR28, 0x0 ;  /* 0x00000000001c7882 */ /* 0x000fe20000000000 */
[----:B------:R-:W-:Y:S02]  /*6770*/  UMOV UR29, 0x8100490 ;  /* 0x08100490001d7882 */ /* 0x000fe40000000000 */
[----:B------:R-:W-:Y:S02]  /*6780*/  UIADD3.64 UR20, UPT, UPT, UR26, 0x2, URZ ;  /* 0x000000021a147897 */ /* 0x000fe4000fffe0ff */
[----:B------:R-:W-:Y:S01]  /*6790*/  UIADD3.64 UR24, UPT, UPT, UR26, 0x4, URZ ;  /* 0x000000041a187897 */ /* 0x000fe2000fffe0ff */
[----:B------:R-:W-:Y:S01]  /*67a0*/  UMOV UR13, 0x40004040 ;  /* 0x40004040000d7882 */ /* 0x000fe20000000000 */
[----:B------:R-:W-:Y:S01]  /*67b0*/  UMOV UR30, 0x0 ;  /* 0x00000000001e7882 */ /* 0x000fe20000000000 */
[----:B------:R-:W-:Y:S01]  /*67c0*/  UMOV UR31, 0x8100490 ;  /* 0x08100490001f7882 */ /* 0x000fe20000000000 */
[----:B------:R-:W-:Y:S01]  /*67d0*/  UMOV UR32, 0x0 ;  /* 0x0000000000207882 */ /* 0x000fe20000000000 */
[----:B------:R-:W-:Y:S01]  /*67e0*/  UMOV UR33, 0x8100490 ;  /* 0x0810049000217882 */ /* 0x000fe20000000000 */
[----:B------:R-:W-:Y:S01]  /*67f0*/  UMOV UR4, UR6 ;  /* 0x0000000600047c82 */ /* 0x000fe20008000000 */
[----:B------:R-:W-:Y:S01]  /*6800*/  UMOV UR5, URZ ;  /* 0x000000ff00057c82 */ /* 0x000fe20008000000 */
[----:B------:R0:W-:Y:S01]  /*6810*/  UTCHMMA tmem[UR11], gdesc[UR12], tmem[UR8], tmem[UR28], idesc[UR29], !UPT ;  /* 0x00ff1c0c0b0079ea */ /* 0x0001e2000f800008 */
[----:B------:R-:W-:Y:S01]  /*6820*/  UMOV UR34, 0x0 ;  /* 0x0000000000227882 */ /* 0x000fe20000000000 */
[----:B------:R-:W-:Y:S01]  /*6830*/  UMOV UR35, 0x8100490 ;  /* 0x0810049000237882 */ /* 0x000fe20000000000 */
[----:B------:R0:W-:Y:S01]  /*6840*/  UTCHMMA tmem[UR16], gdesc[UR26], tmem[UR8], tmem[UR30], idesc[UR31], UPT ;  /* 0x00ff1e1a100079ea */ /* 0x0001e2000b800008 */
[----:B------:R-:W-:Y:S01]  /*6850*/  UMOV UR4, UR4 ;  /* 0x0000000400047c82 */ /* 0x000fe20008000000 */
[----:B------:R0:W-:Y:S01]  /*6860*/  UTCHMMA tmem[UR17], gdesc[UR20], tmem[UR8], tmem[UR32], idesc[UR33], UPT ;  /* 0x00ff2014110079ea */ /* 0x0001e2000b800008 */
[----:B------:R0:W-:Y:S01]  /*6870*/  UTCHMMA tmem[UR19], gdesc[UR24], tmem[UR8], tmem[UR34], idesc[UR35], UPT ;  /* 0x00ff2218130079ea */ /* 0x0001e2000b800008 */
[----:B------:R0:W-:Y:S01]  /*6880*/  UTCBAR [UR4], URZ ;  /* 0x000000ff040073e9 */ /* 0x0001e200080000ff */
[----:B------:R-:W-:Y:S01]  /*6890*/  NOP ;  /* 0x0000000000007918 */ /* 0x000fe20000000000 */
.L_x_7:
[C---:B------:R-:W-:Y:S01]  /*68a0*/  SHF.L.U64.HI R116, R214.reuse, 0x1, R5 ;  /* 0x00000001d6747819 */ /* 0x040fe20000010205 */
[----:B------:R-:W-:Y:S01]  /*68b0*/  IMAD R117, R214, 0x9, RZ ;  /* 0x00000009d6757824 */ /* 0x000fe200078e02ff */
[----:B0-----:R-:W-:Y:S01]  /*68c0*/  UMOV UR4, URZ ;  /* 0x000000ff00047c82 */ /* 0x001fe20008000000 */
[----:B------:R-:W-:Y:S05]  /*68d0*/  BRA.U !UP1, `(.L_x_8) ;  /* 0x0000002909847547 */ /* 0x000fea000b800000 */
[----:B------:R-:W-:Y:S01]  /*68e0*/  IMAD.MOV.U32 R114, RZ, RZ, R120 ;  /* 0x000000ffff727224 */ /* 0x000fe200078e0078 */
[----:B------:R-:W-:Y:S01]  /*68f0*/  UIADD3.64 UR24, UPT, UPT, UR14, 0x2, URZ ;  /* 0x000000020e187897 */ /* 0x000fe2000fffe0ff */
[----:B------:R-:W-:Y:S01]  /*6900*/  IMAD.MOV.U32 R115, RZ, RZ, R122 ;  /* 0x000000ffff737224 */ /* 0x000fe200078e007a */
[----:B------:R-:W-:Y:S01]  /*6910*/  UIADD3.64 UR26, UPT, UPT, UR14, 0x4, URZ ;  /* 0x000000040e1a7897 */ /* 0x000fe2000fffe0ff */
[----:B------:R-:W-:Y:S01]  /*6920*/  UMOV UR19, UR7 ;  /* 0x0000000700137c82 */ /* 0x000fe20008000000 */
[----:B------:R-:W-:Y:S01]  /*6930*/  UMOV UR20, 0x1 ;  /* 0x0000000100147882 */ /* 0x000fe20000000000 */
[----:B------:R-:W-:-:S09]  /*6940*/  UMOV UR5, URZ ;  /* 0x000000ff00057c82 */ /* 0x000fd20008000000 */
.L_x_11:
[----:B-1----:R-:W-:Y:S02]  /*6950*/  SHF.R.S32.HI R7, RZ, 0x1f, R100 ;  /* 0x0000001fff077819 */ /* 0x002fe40000011464 */
[----:B------:R-:W-:Y:S02]  /*6960*/  SHF.R.S32.HI R10, RZ, 0x1f, R107 ;  /* 0x0000001fff0a7819 */ /* 0x000fe4000001146b */
[----:B------:R-:W-:Y:S02]  /*6970*/  ISETP.GT.AND P3, PT, R112, 0x3, PT ;  /* 0x000000037000780c */ /* 0x000fe40003f64270 */
[C---:B------:R-:W-:Y:S02]  /*6980*/  LEA R6, P6, R100.reuse, R114, 0x1 ;  /* 0x0000007264067211 */ /* 0x040fe400078c08ff */
[----:B------:R-:W-:Y:S02]  /*6990*/  SHF.L.U64.HI R4, R100, 0x1, R7 ;  /* 0x0000000164047819 */ /* 0x000fe40000010207 */
[----:B------:R-:W-:-:S02]  /*69a0*/  ISETP.GT.AND P4, PT, R112, 0x2, PT ;  /* 0x000000027000780c */ /* 0x000fc40003f84270 */
[----:B------:R-:W-:Y:S01]  /*69b0*/  SHF.R.S32.HI R14, RZ, 0x1f, R101 ;  /* 0x0000001fff0e7819 */ /* 0x000fe20000011465 */
[----:B------:R-:W-:Y:S01]  /*69c0*/  IMAD.X R7, R115, 0x1, R4, P6 ;  /* 0x0000000173077824 */ /* 0x000fe200030e0604 */
[----:B------:R-:W-:Y:S02]  /*69d0*/  ISETP.GT.AND P1, PT, R112, 0x4, PT ;  /* 0x000000047000780c */ /* 0x000fe40003f24270 */
[CC--:B------:R-:W-:Y:S02]  /*69e0*/  LEA R8, P5, R107.reuse, R114.reuse, 0x1 ;  /* 0x000000726b087211 */ /* 0x0c0fe400078a08ff */
[----:B------:R-:W-:Y:S02]  /*69f0*/  SHF.L.U64.HI R12, R107, 0x1, R10 ;  /* 0x000000016b0c7819 */ /* 0x000fe4000001020a */
[C---:B------:R-:W-:Y:S02]  /*6a00*/  LEA R10, P6, R101.reuse, R114, 0x1 ;  /* 0x00000072650a7211 */ /* 0x040fe400078c08ff */
[----:B------:R-:W-:Y:S01]  /*6a10*/  SHF.L.U64.HI R14, R101, 0x1, R14 ;  /* 0x00000001650e7819 */ /* 0x000fe2000001020e */
[----:B------:R-:W-:Y:S01]  /*6a20*/  IMAD.X R9, R115, 0x1, R12, P5 ;  /* 0x0000000173097824 */ /* 0x000fe200028e060c */
[----:B------:R-:W-:-:S02]  /*6a30*/  PRMT R122, RZ, 0x7610, R122 ;  /* 0x00007610ff7a7816 */ /* 0x000fc4000000007a */
[----:B------:R-:W-:Y:S01]  /*6a40*/  PRMT R5, RZ, 0x7610, R5 ;  /* 0x00007610ff057816 */ /* 0x000fe20000000005 */
[----:B------:R-:W-:Y:S01]  /*6a50*/  IMAD.X R11, R115, 0x1, R14, P6 ;  /* 0x00000001730b7824 */ /* 0x000fe200030e060e */
[----:B------:R-:W-:Y:S02]  /*6a60*/  PRMT R217, RZ, 0x7610, R217 ;  /* 0x00007610ffd97816 */ /* 0x000fe400000000d9 */
[----:B------:R-:W-:Y:S01]  /*6a70*/  SHF.R.S32.HI R13, RZ, 0x1f, R104 ;  /* 0x0000001fff0d7819 */ /* 0x000fe20000011468 */
[----:B------:R-:W2:Y:S01]  /*6a80*/  @P3 LDG.E.U16 R122, desc[UR22][R8.64] ;  /* 0x00000016087a3981 */ /* 0x000ea2000c1e1500 */
[----:B------:R-:W-:Y:S02]  /*6a90*/  SHF.R.S32.HI R15, RZ, 0x1f, R106 ;  /* 0x0000001fff0f7819 */ /* 0x000fe4000001146a */
[----:B------:R-:W-:Y:S01]  /*6aa0*/  ISETP.GT.AND P3, PT, R112, 0x6, PT ;  /* 0x000000067000780c */ /* 0x000fe20003f64270 */
[----:B------:R0:W2:Y:S01]  /*6ab0*/  @P4 LDG.E.U16 R5, desc[UR22][R6.64] ;  /* 0x0000001606054981 */ /* 0x0000a2000c1e1500 */
[----:B------:R-:W-:-:S02]  /*6ac0*/  LEA R12, P6, R104, R114, 0x1 ;  /* 0x00000072680c7211 */ /* 0x000fc400078c08ff */
[----:B------:R-:W-:Y:S01]  /*6ad0*/  SHF.L.U64.HI R4, R104, 0x1, R13 ;  /* 0x0000000168047819 */ /* 0x000fe2000001020d */
[----:B------:R1:W5:Y:S01]  /*6ae0*/  @P1 LDG.E.U16 R217, desc[UR22][R10.64] ;  /* 0x000000160ad91981 */ /* 0x000362000c1e1500 */
[C---:B------:R-:W-:Y:S02]  /*6af0*/  ISETP.GT.AND P4, PT, R112.reuse, 0x5, PT ;  /* 0x000000057000780c */ /* 0x040fe40003f84270 */
[----:B------:R-:W-:Y:S02]  /*6b00*/  SHF.R.S32.HI R14, RZ, 0x1f, R111 ;  /* 0x0000001fff0e7819 */ /* 0x000fe4000001146f */
[----:B------:R-:W-:Y:S02]  /*6b10*/  ISETP.GT.AND P1, PT, R112, 0x7, PT ;  /* 0x000000077000780c */ /* 0x000fe40003f24270 */
[C---:B0-----:R-:W-:Y:S01]  /*6b20*/  LEA R6, P5, R106.reuse, R114, 0x1 ;  /* 0x000000726a067211 */ /* 0x041fe200078a08ff */
[----:B------:R-:W-:Y:S01]  /*6b30*/  IMAD.X R13, R115, 0x1, R4, P6 ;  /* 0x00000001730d7824 */ /* 0x000fe200030e0604 */
[----:B-1----:R-:W-:-:S02]  /*6b40*/  SHF.L.U64.HI R10, R106, 0x1, R15 ;  /* 0x000000016a0a7819 */ /* 0x002fc4000001020f */
[C---:B------:R-:W-:Y:S02]  /*6b50*/  LEA R8, P6, R111.reuse, R114, 0x1 ;  /* 0x000000726f087211 */ /* 0x040fe400078c08ff */
[----:B------:R-:W-:Y:S01]  /*6b60*/  SHF.L.U64.HI R14, R111, 0x1, R14 ;  /* 0x000000016f0e7819 */ /* 0x000fe2000001020e */
[C---:B------:R-:W-:Y:S01]  /*6b70*/  IMAD.X R7, R115.reuse, 0x1, R10, P5 ;  /* 0x0000000173077824 */ /* 0x040fe200028e060a */
[----:B------:R-:W-:Y:S02]  /*6b80*/  PRMT R32, RZ, 0x7610, R32 ;  /* 0x00007610ff207816 */ /* 0x000fe40000000020 */
[----:B------:R-:W-:Y:S01]  /*6b90*/  PRMT R120, RZ, 0x7610, R120 ;  /* 0x00007610ff787816 */ /* 0x000fe20000000078 */
[----:B------:R-:W-:Y:S01]  /*6ba0*/  IMAD.X R9, R115, 0x1, R14, P6 ;  /* 0x0000000173097824 */ /* 0x000fe200030e060e */
[----:B------:R-:W-:Y:S02]  /*6bb0*/  PRMT R33, RZ, 0x7610, R33 ;  /* 0x00007610ff217816 */ /* 0x000fe40000000021 */
[----:B------:R-:W-:Y:S01]  /*6bc0*/  SHF.R.S32.HI R11, RZ, 0x1f, R102 ;  /* 0x0000001fff0b7819 */ /* 0x000fe20000011466 */
[----:B------:R-:W5:Y:S01]  /*6bd0*/  @P3 LDG.E.U16 R32, desc[UR22][R6.64] ;  /* 0x0000001606203981 */ /* 0x000f62000c1e1500 */
[----:B------:R-:W-:-:S02]  /*6be0*/  SHF.R.S32.HI R14, RZ, 0x1f, R117 ;  /* 0x0000001fff0e7819 */ /* 0x000fc40000011475 */
[----:B------:R-:W-:Y:S01]  /*6bf0*/  ISETP.GT.AND P3, PT, R112, 0x9, PT ;  /* 0x000000097000780c */ /* 0x000fe20003f64270 */
[----:B------:R0:W5:Y:S01]  /*6c00*/  @P4 LDG.E.U16 R120, desc[UR22][R12.64] ;  /* 0x000000160c784981 */ /* 0x000162000c1e1500 */
[C---:B------:R-:W-:Y:S02]  /*6c10*/  LEA R10, P6, R102.reuse, R114, 0x1 ;  /* 0x00000072660a7211 */ /* 0x040fe400078c08ff */
[----:B------:R-:W-:Y:S01]  /*6c20*/  SHF.L.U64.HI R4, R102, 0x1, R11 ;  /* 0x0000000166047819 */ /* 0x000fe2000001020b */
[----:B------:R1:W5:Y:S01]  /*6c30*/  @P1 LDG.E.U16 R33, desc[UR22][R8.64] ;  /* 0x0000001608211981 */ /* 0x000362000c1e1500 */
[C---:B------:R-:W-:Y:S02]  /*6c40*/  ISETP.GT.AND P4, PT, R112.reuse, 0x8, PT ;  /* 0x000000087000780c */ /* 0x040fe40003f84270 */
[----:B------:R-:W-:Y:S02]  /*6c50*/  SHF.R.S32.HI R16, RZ, 0x1f, R103 ;  /* 0x0000001fff107819 */ /* 0x000fe40000011467 */
[----:B------:R-:W-:-:S02]  /*6c60*/  ISETP.GT.AND P1, PT, R112, 0xa, PT ;  /* 0x0000000a7000780c */ /* 0x000fc40003f24270 */
[CC--:B0-----:R-:W-:Y:S02]  /*6c70*/  LEA R12, P5, R117.reuse, R114.reuse, 0x1 ;  /* 0x00000072750c7211 */ /* 0x0c1fe400078a08ff */
[----:B------:R-:W-:Y:S01]  /*6c80*/  SHF.L.U64.HI R14, R117, 0x1, R14 ;  /* 0x00000001750e7819 */ /* 0x000fe2000001020e */
[----:B------:R-:W-:Y:S01]  /*6c90*/  IMAD.X R11, R115, 0x1, R4, P6 ;  /* 0x00000001730b7824 */ /* 0x000fe200030e0604 */
[C---:B------:R-:W-:Y:S02]  /*6ca0*/  LEA R6, P6, R103.reuse, R114, 0x1 ;  /* 0x0000007267067211 */ /* 0x040fe400078c08ff */
[----:B------:R-:W-:Y:S01]  /*6cb0*/  SHF.L.U64.HI R16, R103, 0x1, R16 ;  /* 0x0000000167107819 */ /* 0x000fe20000010210 */
[C---:B------:R-:W-:Y:S01]  /*6cc0*/  IMAD.X R13, R115.reuse, 0x1, R14, P5 ;  /* 0x00000001730d7824 */ /* 0x040fe200028e060e */
[----:B------:R-:W-:Y:S02]  /*6cd0*/  PRMT R35, RZ, 0x7610, R35 ;  /* 0x00007610ff237816 */ /* 0x000fe40000000023 */
[----:B------:R-:W-:Y:S01]  /*6ce0*/  PRMT R34, RZ, 0x7610, R34 ;  /* 0x00007610ff227816 */ /* 0x000fe20000000022 */
[----:B------:R-:W-:Y:S01]  /*6cf0*/  IMAD.X R7, R115, 0x1, R16, P6 ;  /* 0x0000000173077824 */ /* 0x000fe200030e0610 */
[----:B------:R-:W-:-:S02]  /*6d00*/  PRMT R28, RZ, 0x7610, R28 ;  /* 0x00007610ff1c7816 */ /* 0x000fc4000000001c */
[----:B------:R-:W-:Y:S01]  /*6d10*/  SHF.R.S32.HI R4, RZ, 0x1f, R105 ;  /* 0x0000001fff047819 */ /* 0x000fe20000011469 */
[----:B------:R-:W5:Y:S01]  /*6d20*/  @P3 LDG.E.U16 R35, desc[UR22][R12.64] ;  /* 0x000000160c233981 */ /* 0x000f62000c1e1500 */
[----:B-1----:R-:W-:Y:S02]  /*6d30*/  SHF.R.S32.HI R9, RZ, 0x1f, R108 ;  /* 0x0000001fff097819 */ /* 0x002fe4000001146c */
[C---:B------:R-:W-:Y:S01]  /*6d40*/  ISETP.GT.AND P3, PT, R112.reuse, 0xc, PT ;  /* 0x0000000c7000780c */ /* 0x040fe20003f64270 */
[----:B------:R0:W5:Y:S01]  /*6d50*/  @P4 LDG.E.U16 R34, desc[UR22][R10.64] ;  /* 0x000000160a224981 */ /* 0x000162000c1e1500 */
[C---:B------:R-:W-:Y:S02]  /*6d60*/  LEA R8, P6, R105.reuse, R114, 0x1 ;  /* 0x0000007269087211 */ /* 0x040fe400078c08ff */
[----:B------:R-:W-:Y:S01]  /*6d70*/  SHF.L.U64.HI R4, R105, 0x1, R4 ;  /* 0x0000000169047819 */ /* 0x000fe20000010204 */
[----:B------:R1:W5:Y:S01]  /*6d80*/  @P1 LDG.E.U16 R28, desc[UR22][R6.64] ;  /* 0x00000016061c1981 */ /* 0x000362000c1e1500 */
[----:B------:R-:W-:-:S02]  /*6d90*/  ISETP.GT.AND P4, PT, R112, 0xb, PT ;  /* 0x0000000b7000780c */ /* 0x000fc40003f84270 */
[----:B------:R-:W-:Y:S02]  /*6da0*/  SHF.R.S32.HI R14, RZ, 0x1f, R109 ;  /* 0x0000001fff0e7819 */ /* 0x000fe4000001146d */
[----:B------:R-:W-:Y:S02]  /*6db0*/  ISETP.GT.AND P1, PT, R112, 0xd, PT ;  /* 0x0000000d7000780c */ /* 0x000fe40003f24270 */
[CC--:B0-----:R-:W-:Y:S02]  /*6dc0*/  LEA R10, P5, R108.reuse, R114.reuse, 0x1 ;  /* 0x000000726c0a7211 */ /* 0x0c1fe400078a08ff */
[----:B-1----:R-:W-:Y:S01]  /*6dd0*/  SHF.L.U64.HI R6, R108, 0x1, R9 ;  /* 0x000000016c067819 */ /* 0x002fe20000010209 */
[----:B------:R-:W-:Y:S01]  /*6de0*/  IMAD.X R9, R115, 0x1, R4, P6 ;  /* 0x0000000173097824 */ /* 0x000fe200030e0604 */
        /* <DEDUP_REMOVED lines=8> */
[----:B------:R-:W5:Y:S01]  /*6e70*/  @P3 LDG.E.U16 R30, desc[UR22][R10.64] ;  /* 0x000000160a1e3981 */ /* 0x000f62000c1e1500 */
[----:B------:R-:W-:Y:S02]  /*6e80*/  SHF.R.S32.HI R14, RZ, 0x1f, R113 ;  /* 0x0000001fff0e7819 */ /* 0x000fe40000011471 */
[----:B------:R-:W-:Y:S01]  /*6e90*/  ISETP.GT.AND P3, PT, R112, 0xf, PT ;  /* 0x0000000f7000780c */ /* 0x000fe20003f64270 */
[----:B------:R0:W5:Y:S01]  /*6ea0*/  @P4 LDG.E.U16 R29, desc[UR22][R8.64] ;  /* 0x00000016081d4981 */ /* 0x000162000c1e1500 */
[----:B------:R-:W-:-:S02]  /*6eb0*/  LEA R6, P6, R110, R114, 0x1 ;  /* 0x000000726e067211 */ /* 0x000fc400078c08ff */
[----:B------:R-:W-:Y:S01]  /*6ec0*/  SHF.L.U64.HI R4, R110, 0x1, R7 ;  /* 0x000000016e047819 */ /* 0x000fe20000010207 */
[----:B------:R1:W5:Y:S01]  /*6ed0*/  @P1 LDG.E.U16 R31, desc[UR22][R12.64] ;  /* 0x000000160c1f1981 */ /* 0x000362000c1e1500 */
[C---:B------:R-:W-:Y:S02]  /*6ee0*/  ISETP.GT.AND P4, PT, R112.reuse, 0xe, PT ;  /* 0x0000000e7000780c */ /* 0x040fe40003f84270 */
[----:B------:R-:W-:Y:S02]  /*6ef0*/  SHF.R.S32.HI R16, RZ, 0x1f, R213 ;  /* 0x0000001fff107819 */ /* 0x000fe400000114d5 */
[----:B------:R-:W-:Y:S02]  /*6f00*/  ISETP.GT.AND P1, PT, R112, 0x10, PT ;  /* 0x000000107000780c */ /* 0x000fe40003f24270 */
[CC--:B0-----:R-:W-:Y:S02]  /*6f10*/  LEA R8, P5, R113.reuse, R114.reuse, 0x1 ;  /* 0x0000007271087211 */ /* 0x0c1fe400078a08ff */
[----:B------:R-:W-:Y:S01]  /*6f20*/  SHF.L.U64.HI R14, R113, 0x1, R14 ;  /* 0x00000001710e7819 */ /* 0x000fe2000001020e */
[----:B------:R-:W-:Y:S01]  /*6f30*/  IMAD.X R7, R115, 0x1, R4, P6 ;  /* 0x0000000173077824 */ /* 0x000fe200030e0604 */
[----:B------:R-:W-:-:S02]  /*6f40*/  LEA R10, P6, R213, R114, 0x1 ;  /* 0x00000072d50a7211 */ /* 0x000fc400078c08ff */
        /* <DEDUP_REMOVED lines=9> */
[C---:B------:R-:W-:Y:S01]  /*6fe0*/  ISETP.GT.AND P3, PT, R112.reuse, 0x12, PT ;  /* 0x000000127000780c */ /* 0x040fe20003f64270 */
[----:B------:R0:W5:Y:S01]  /*6ff0*/  @P4 LDG.E.U16 R24, desc[UR22][R6.64] ;  /* 0x0000001606184981 */ /* 0x000162000c1e1500 */
[CC--:B-1----:R-:W-:Y:S02]  /*7000*/  LEA R12, P6, R211.reuse, R114.reuse, 0x1 ;  /* 0x00000072d30c7211 */ /* 0x0c2fe400078c08ff */
[----:B------:R-:W-:Y:S01]  /*7010*/  SHF.L.U64.HI R4, R211, 0x1, R4 ;  /* 0x00000001d3047819 */ /* 0x000fe20000010204 */
[----:B------:R1:W5:Y:S01]  /*7020*/  @P1 LDG.E.U16 R20, desc[UR22][R10.64] ;  /* 0x000000160a141981 */ /* 0x000362000c1e1500 */
[C---:B------:R-:W-:Y:S02]  /*7030*/  ISETP.GT.AND P4, PT, R112.reuse, 0x11, PT ;  /* 0x000000117000780c */ /* 0x040fe40003f84270 */
[----:B------:R-:W-:Y:S02]  /*7040*/  ISETP.GT.AND P1, PT, R112, 0x13, PT ;  /* 0x000000137000780c */ /* 0x000fe40003f24270 */
[----:B------:R-:W-:-:S02]  /*7050*/  LEA R16, P5, R209, R114, 0x1 ;  /* 0x00000072d1107211 */ /* 0x000fc400078a08ff */
[----:B0-----:R-:W-:Y:S02]  /*7060*/  SHF.R.S32.HI R6, RZ, 0x1f, R207 ;  /* 0x0000001fff067819 */ /* 0x001fe400000114cf */
[----:B------:R-:W-:Y:S01]  /*7070*/  SHF.L.U64.HI R14, R209, 0x1, R14 ;  /* 0x00000001d10e7819 */ /* 0x000fe2000001020e */
[----:B------:R-:W-:Y:S01]  /*7080*/  IMAD.X R13, R115, 0x1, R4, P6 ;  /* 0x00000001730d7824 */ /* 0x000fe200030e0604 */
[C---:B------:R-:W-:Y:S02]  /*7090*/  LEA R8, P6, R207.reuse, R114, 0x1 ;  /* 0x00000072cf087211 */ /* 0x040fe400078c08ff */
[----:B------:R-:W-:Y:S01]  /*70a0*/  SHF.L.U64.HI R6, R207, 0x1, R6 ;  /* 0x00000001cf067819 */ /* 0x000fe20000010206 */
[----:B------:R-:W-:Y:S01]  /*70b0*/  IMAD.X R17, R115, 0x1, R14, P5 ;  /* 0x0000000173117824 */ /* 0x000fe200028e060e */
[----:B------:R-:W-:Y:S02]  /*70c0*/  PRMT R18, RZ, 0x7610, R18 ;  /* 0x00007610ff127816 */ /* 0x000fe40000000012 */
[----:B------:R-:W-:-:S02]  /*70d0*/  PRMT R23, RZ, 0x7610, R23 ;  /* 0x00007610ff177816 */ /* 0x000fc40000000017 */
[----:B------:R-:W-:Y:S01]  /*70e0*/  SHF.R.S32.HI R4, RZ, 0x1f, R205 ;  /* 0x0000001fff047819 */ /* 0x000fe200000114cd */
[----:B------:R-:W-:Y:S01]  /*70f0*/  IMAD.X R9, R115, 0x1, R6, P6 ;  /* 0x0000000173097824 */ /* 0x000fe200030e0606 */
[----:B------:R-:W-:Y:S01]  /*7100*/  PRMT R21, RZ, 0x7610, R21 ;  /* 0x00007610ff157816 */ /* 0x000fe20000000015 */
[----:B------:R0:W5:Y:S01]  /*7110*/  @P3 LDG.E.U16 R18, desc[UR22][R16.64] ;  /* 0x0000001610123981 */ /* 0x000162000c1e1500 */
[C---:B-1----:R-:W-:Y:S02]  /*7120*/  LEA R10, P6, R205.reuse, R114, 0x1 ;  /* 0x00000072cd0a7211 */ /* 0x042fe400078c08ff */
[----:B------:R-:W-:Y:S01]  /*7130*/  SHF.L.U64.HI R4, R205, 0x1, R4 ;  /* 0x00000001cd047819 */ /* 0x000fe20000010204 */
[----:B------:R1:W5:Y:S01]  /*7140*/  @P4 LDG.E.U16 R23, desc[UR22][R12.64] ;  /* 0x000000160c174981 */ /* 0x000362000c1e1500 */
[C---:B------:R-:W-:Y:S02]  /*7150*/  ISETP.GT.AND P4, PT, R112.reuse, 0x14, PT ;  /* 0x000000147000780c */ /* 0x040fe40003f84270 */
[----:B------:R-:W-:Y:S01]  /*7160*/  SHF.R.S32.HI R22, RZ, 0x1f, R203 ;  /* 0x0000001fff167819 */ /* 0x000fe200000114cb */
[----:B------:R3:W5:Y:S01]  /*7170*/  @P1 LDG.E.U16 R21, desc[UR22][R8.64] ;  /* 0x0000001608151981 */ /* 0x000762000c1e1500 */
[----:B0-----:R-:W-:Y:S01]  /*7180*/  SHF.R.S32.HI R16, RZ, 0x1f, R201 ;  /* 0x0000001fff107819 */ /* 0x001fe200000114c9 */
[----:B------:R-:W-:Y:S01]  /*7190*/  IMAD.X R11, R115, 0x1, R4, P6 ;  /* 0x00000001730b7824 */ /* 0x000fe200030e0604 */
[----:B------:R-:W-:-:S02]  /*71a0*/  ISETP.GT.AND P3, PT, R112, 0x15, PT ;  /* 0x000000157000780c */ /* 0x000fc40003f64270 */
[----:B------:R-:W-:Y:S02]  /*71b0*/  ISETP.GT.AND P1, PT, R112, 0x16, PT ;  /* 0x000000167000780c */ /* 0x000fe40003f24270 */
[CC--:B-1----:R-:W-:Y:S02]  /*71c0*/  LEA R12, P6, R201.reuse, R114.reuse, 0x1 ;  /* 0x00000072c90c7211 */ /* 0x0c2fe400078c08ff */
        /* <DEDUP_REMOVED lines=10> */
[C---:B---3--:R-:W-:Y:S02]  /*7270*/  LEA R8, P6, R199.reuse, R114, 0x1 ;  /* 0x00000072c7087211 */ /* 0x048fe400078c08ff */
[----:B------:R-:W-:Y:S01]  /*7280*/  SHF.R.S32.HI R22, RZ, 0x1f, R197 ;  /* 0x0000001fff167819 */ /* 0x000fe200000114c5 */
[----:B------:R0:W5:Y:S01]  /*7290*/  @P3 LDG.E.U16 R19, desc[UR22][R6.64] ;  /* 0x0000001606133981 */ /* 0x000162000c1e1500 */
[----:B------:R-:W-:-:S02]  /*72a0*/  SHF.L.U64.HI R16, R199, 0x1, R16 ;  /* 0x00000001c7107819 */ /* 0x000fc40000010210 */
[C---:B------:R-:W-:Y:S01]  /*72b0*/  ISETP.GT.AND P4, PT, R112.reuse, 0x17, PT ;  /* 0x000000177000780c */ /* 0x040fe20003f84270 */
[----:B------:R1:W5:Y:S01]  /*72c0*/  @P1 LDG.E.U16 R15, desc[UR22][R12.64] ;  /* 0x000000160c0f1981 */ /* 0x000362000c1e1500 */
[C---:B------:R-:W-:Y:S02]  /*72d0*/  ISETP.GT.AND P3, PT, R112.reuse, 0x18, PT ;  /* 0x000000187000780c */ /* 0x040fe40003f64270 */
[----:B------:R-:W-:Y:S02]  /*72e0*/  ISETP.GT.AND P1, PT, R112, 0x19, PT ;  /* 0x000000197000780c */ /* 0x000fe40003f24270 */
[----:B0-----:R-:W-:Y:S01]  /*72f0*/  SHF.R.S32.HI R6, RZ, 0x1f, R195 ;  /* 0x0000001fff067819 */ /* 0x001fe200000114c3 */
[----:B------:R-:W-:Y:S01]  /*7300*/  IMAD.X R9, R115, 0x1, R16, P6 ;  /* 0x0000000173097824 */ /* 0x000fe200030e0610 */
[C---:B------:R-:W-:Y:S02]  /*7310*/  LEA R10, P5, R197.reuse, R114, 0x1 ;  /* 0x00000072c50a7211 */ /* 0x040fe400078a08ff */
[----:B------:R-:W-:-:S02]  /*7320*/  SHF.L.U64.HI R22, R197, 0x1, R22 ;  /* 0x00000001c5167819 */ /* 0x000fc40000010216 */
[CC--:B-1----:R-:W-:Y:S02]  /*7330*/  LEA R12, P6, R195.reuse, R114.reuse, 0x1 ;  /* 0x00000072c30c7211 */ /* 0x0c2fe400078c08ff */
[----:B------:R-:W-:Y:S01]  /*7340*/  SHF.L.U64.HI R6, R195, 0x1, R6 ;  /* 0x00000001c3067819 */ /* 0x000fe20000010206 */
[C---:B------:R-:W-:Y:S01]  /*7350*/  IMAD.X R11, R115.reuse, 0x1, R22, P5 ;  /* 0x00000001730b7824 */ /* 0x040fe200028e0616 */
[----:B------:R-:W-:Y:S02]  /*7360*/  PRMT R4, RZ, 0x7610, R4 ;  /* 0x00007610ff047816 */ /* 0x000fe40000000004 */
[----:B------:R-:W-:Y:S01]  /*7370*/  PRMT R16, RZ, 0x7610, R16 ;  /* 0x00007610ff107816 */ /* 0x000fe20000000010 */
[----:B------:R-:W-:Y:S01]  /*7380*/  IMAD.X R13, R115, 0x1, R6, P6 ;  /* 0x00000001730d7824 */ /* 0x000fe200030e0606 */
[----:B------:R-:W-:Y:S02]  /*7390*/  PRMT R17, RZ, 0x7610, R17 ;  /* 0x00007610ff117816 */ /* 0x000fe40000000011 */
[----:B------:R-:W-:Y:S01]  /*73a0*/  SHF.R.S32.HI R22, RZ, 0x1f, R193 ;  /* 0x0000001fff167819 */ /* 0x000fe200000114c1 */
[----:B------:R0:W5:Y:S01]  /*73b0*/  @P4 LDG.E.U16 R4, desc[UR22][R8.64] ;  /* 0x0000001608044981 */ /* 0x000162000c1e1500 */
[----:B------:R-:W-:-:S02]  /*73c0*/  LEA R6, P6, R193, R114, 0x1 ;  /* 0x00000072c1067211 */ /* 0x000fc400078c08ff */
[----:B------:R-:W-:Y:S01]  /*73d0*/  SHF.R.S32.HI R124, RZ, 0x1f, R191 ;  /* 0x0000001fff7c7819 */ /* 0x000fe200000114bf */
[----:B------:R1:W5:Y:S01]  /*73e0*/  @P3 LDG.E.U16 R16, desc[UR22][R10.64] ;  /* 0x000000160a103981 */ /* 0x000362000c1e1500 */
[----:B------:R-:W-:Y:S02]  /*73f0*/  SHF.L.U64.HI R22, R193, 0x1, R22 ;  /* 0x00000001c1167819 */ /* 0x000fe40000010216 */
[C---:B------:R-:W-:Y:S01]  /*7400*/  ISETP.GT.AND P4, PT, R112.reuse, 0x1a, PT ;  /* 0x0000001a7000780c */ /* 0x040fe20003f84270 */
[----:B------:R3:W5:Y:S01]  /*7410*/  @P1 LDG.E.U16 R17, desc[UR22][R12.64] ;  /* 0x000000160c111981 */ /* 0x000762000c1e1500 */
[C---:B------:R-:W-:Y:S02]  /*7420*/  ISETP.GT.AND P3, PT, R112.reuse, 0x1b, PT ;  /* 0x0000001b7000780c */ /* 0x040fe40003f64270 */
[----:B------:R-:W-:Y:S02]  /*7430*/  SHF.R.S32.HI R126, RZ, 0x1f, R189 ;  /* 0x0000001fff7e7819 */ /* 0x000fe400000114bd */
[----:B------:R-:W-:Y:S01]  /*7440*/  ISETP.GT.AND P1, PT, R112, 0x1c, PT ;  /* 0x0000001c7000780c */ /* 0x000fe20003f24270 */
[----:B------:R-:W-:Y:S01]  /*7450*/  IMAD.X R7, R115, 0x1, R22, P6 ;  /* 0x0000000173077824 */ /* 0x000fe200030e0616 */
[----:B0-----:R-:W-:-:S02]  /*7460*/  LEA R8, P5, R191, R114, 0x1 ;  /* 0x00000072bf087211 */ /* 0x001fc400078a08ff */
[----:B------:R-:W-:Y:S02]  /*7470*/  SHF.L.U64.HI R124, R191, 0x1, R124 ;  /* 0x00000001bf7c7819 */ /* 0x000fe4000001027c */
[C---:B-1----:R-:W-:Y:S02]  /*7480*/  LEA R10, P6, R189.reuse, R114, 0x1 ;  /* 0x00000072bd0a7211 */ /* 0x042fe400078c08ff */
[----:B------:R-:W-:Y:S01]  /*7490*/  SHF.L.U64.HI R126, R189, 0x1, R126 ;  /* 0x00000001bd7e7819 */ /* 0x000fe2000001027e */
[C---:B------:R-:W-:Y:S01]  /*74a0*/  IMAD.X R9, R115.reuse, 0x1, R124, P5 ;  /* 0x0000000173097824 */ /* 0x040fe200028e067c */
[----:B------:R-:W-:Y:S02]  /*74b0*/  PRMT R26, RZ, 0x7610, R26 ;  /* 0x00007610ff1a7816 */ /* 0x000fe4000000001a */
[----:B------:R-:W-:Y:S01]  /*74c0*/  PRMT R27, RZ, 0x7610, R27 ;  /* 0x00007610ff1b7816 */ /* 0x000fe2000000001b */
[----:B------:R-:W-:Y:S01]  /*74d0*/  IMAD.X R11, R115, 0x1, R126, P6 ;  /* 0x00000001730b7824 */ /* 0x000fe200030e067e */
[----:B------:R-:W-:-:S02]  /*74e0*/  PRMT R22, RZ, 0x7610, R22 ;  /* 0x00007610ff167816 */ /* 0x000fc40000000016 */
[----:B------:R-:W-:Y:S01]  /*74f0*/  SHF.R.S32.HI R124, RZ, 0x1f, R187 ;  /* 0x0000001fff7c7819 */ /* 0x000fe200000114bb */
[----:B------:R0:W5:Y:S01]  /*7500*/  @P4 LDG.E.U16 R26, desc[UR22][R6.64] ;  /* 0x00000016061a4981 */ /* 0x000162000c1e1500 */
[----:B------:R-:W-:Y:S02]  /*7510*/  SHF.R.S32.HI R126, RZ, 0x1f, R185 ;  /* 0x0000001fff7e7819 */ /* 0x000fe400000114b9 */
[C---:B---3--:R-:W-:Y:S01]  /*7520*/  LEA R12, P6, R187.reuse, R114, 0x1 ;  /* 0x00000072bb0c7211 */ /* 0x048fe200078c08ff */
[----:B------:R1:W5:Y:S01]  /*7530*/  @P3 LDG.E.U16 R27, desc[UR22][R8.64] ;  /* 0x00000016081b3981 */ /* 0x000362000c1e1500 */
[----:B------:R-:W-:Y:S02]  /*7540*/  SHF.L.U64.HI R124, R187, 0x1, R124 ;  /* 0x00000001bb7c7819 */ /* 0x000fe4000001027c */
[C---:B------:R-:W-:Y:S01]  /*7550*/  ISETP.GT.AND P4, PT, R112.reuse, 0x1d, PT ;  /* 0x0000001d7000780c */ /* 0x040fe20003f84270 */
[----:B------:R3:W5:Y:S01]  /*7560*/  @P1 LDG.E.U16 R22, desc[UR22][R10.64] ;  /* 0x000000160a161981 */ /* 0x000762000c1e1500 */
[----:B------:R-:W-:-:S02]  /*7570*/  ISETP.GT.AND P3, PT, R112, 0x1e, PT ;  /* 0x0000001e7000780c */ /* 0x000fc40003f64270 */
[CC--:B0-----:R-:W-:Y:S02]  /*7580*/  LEA R6, P5, R185.reuse, R114.reuse, 0x1 ;  /* 0x00000072b9067211 */ /* 0x0c1fe400078a08ff */
[----:B------:R-:W-:Y:S02]  /*7590*/  SHF.R.S32.HI R128, RZ, 0x1f, R183 ;  /* 0x0000001fff807819 */ /* 0x000fe400000114b7 */
[----:B------:R-:W-:Y:S02]  /*75a0*/  SHF.L.U64.HI R126, R185, 0x1, R126 ;  /* 0x00000001b97e7819 */ /* 0x000fe4000001027e */
[----:B------:R-:W-:Y:S01]  /*75b0*/  ISETP.GT.AND P1, PT, R112, 0x1f, PT ;  /* 0x0000001f7000780c */ /* 0x000fe20003f24270 */
[----:B------:R-:W-:Y:S01]  /*75c0*/  IMAD.X R13, R115, 0x1, R124, P6 ;  /* 0x00000001730d7824 */ /* 0x000fe200030e067c */
[----:B-1----:R-:W-:Y:S01]  /*75d0*/  LEA R8, P6, R183, R114, 0x1 ;  /* 0x00000072b7087211 */ /* 0x002fe200078c08ff */
[----:B------:R-:W-:Y:S01]  /*75e0*/  IMAD.X R7, R115, 0x1, R126, P5 ;  /* 0x0000000173077824 */ /* 0x000fe200028e067e */
[----:B------:R-:W-:-:S02]  /*75f0*/  SHF.L.U64.HI R128, R183, 0x1, R128 ;  /* 0x00000001b7807819 */ /* 0x000fc40000010280 */
[----:B------:R-:W-:Y:S02]  /*7600*/  PRMT R221, RZ, 0x7610, R221 ;  /* 0x00007610ffdd7816 */ /* 0x000fe400000000dd */
[----:B------:R-:W-:Y:S02]  /*7610*/  SHF.R.S32.HI R126, RZ, 0x1f, R181 ;  /* 0x0000001fff7e7819 */ /* 0x000fe400000114b5 */
[----:B------:R-:W-:Y:S01]  /*7620*/  PRMT R124, RZ, 0x7610, R124 ;  /* 0x00007610ff7c7816 */ /* 0x000fe2000000007c */
[----:B------:R-:W-:Y:S01]  /*7630*/  IMAD.X R9, R115, 0x1, R128, P6 ;  /* 0x0000000173097824 */ /* 0x000fe200030e0680 */
[----:B------:R-:W-:Y:S01]  /*7640*/  PRMT R219, RZ, 0x7610, R219 ;  /* 0x00007610ffdb7816 */ /* 0x000fe200000000db */
[----:B------:R-:W5:Y:S01]  /*7650*/  @P4 LDG.E.U16 R221, desc[UR22][R12.64] ;  /* 0x000000160cdd4981 */ /* 0x000f62000c1e1500 */
[C---:B---3--:R-:W-:Y:S02]  /*7660*/  LEA R10, P6, R181.reuse, R114, 0x1 ;  /* 0x00000072b50a7211 */ /* 0x048fe400078c08ff */
[----:B------:R-:W-:Y:S01]  /*7670*/  SHF.L.U64.HI R126, R181, 0x1, R126 ;  /* 0x00000001b57e7819 */ /* 0x000fe2000001027e */
[----:B------:R0:W5:Y:S01]  /*7680*/  @P3 LDG.E.U16 R124, desc[UR22][R6.64] ;  /* 0x00000016067c3981 */ /* 0x000162000c1e1500 */
[----:B------:R-:W-:-:S02]  /*7690*/  SHF.R.S32.HI R130, RZ, 0x1f, R177 ;  /* 0x0000001fff827819 */ /* 0x000fc400000114b1 */
[C---:B------:R-:W-:Y:S01]  /*76a0*/  ISETP.GT.AND P4, PT, R112.reuse, 0x20, PT ;  /* 0x000000207000780c */ /* 0x040fe20003f84270 */
[----:B------:R1:W5:Y:S01]  /*76b0*/  @P1 LDG.E.U16 R219, desc[UR22][R8.64] ;  /* 0x0000001608db1981 */ /* 0x000362000c1e1500 */
[----:B------:R-:W-:Y:S01]  /*76c0*/  SHF.R.S32.HI R128, RZ, 0x1f, R179 ;  /* 0x0000001fff807819 */ /* 0x000fe200000114b3 */
[----:B------:R-:W-:Y:S01]  /*76d0*/  IMAD.X R11, R115, 0x1, R126, P6 ;  /* 0x00000001730b7824 */ /* 0x000fe200030e067e */
[C---:B------:R-:W-:Y:S02]  /*76e0*/  ISETP.GT.AND P3, PT, R112.reuse, 0x21, PT ;  /* 0x000000217000780c */ /* 0x040fe40003f64270 */
[----:B------:R-:W-:Y:S02]  /*76f0*/  ISETP.GT.AND P1, PT, R112, 0x22, PT ;  /* 0x000000227000780c */ /* 0x000fe40003f24270 */
[C---:B0-----:R-:W-:Y:S02]  /*7700*/  LEA R6, P6, R177.reuse, R114, 0x1 ;  /* 0x00000072b1067211 */ /* 0x041fe400078c08ff */
[----:B------:R-:W-:-:S02]  /*7710*/  SHF.L.U64.HI R130, R177, 0x1, R130 ;  /* 0x00000001b1827819 */ /* 0x000fc40000010282 */
[C---:B------:R-:W-:Y:S02]  /*7720*/  LEA R12, P5, R179.reuse, R114, 0x1 ;  /* 0x00000072b30c7211 */ /* 0x040fe400078a08ff */
[----:B-1----:R-:W-:Y:S01]  /*7730*/  SHF.L.U64.HI R8, R179, 0x1, R128 ;  /* 0x00000001b3087819 */ /* 0x002fe20000010280 */
[C---:B------:R-:W-:Y:S01]  /*7740*/  IMAD.X R7, R115.reuse, 0x1, R130, P6 ;  /* 0x0000000173077824 */ /* 0x040fe200030e0682 */
[----:B------:R-:W-:Y:S02]  /*7750*/  PRMT R223, RZ, 0x7610, R223 ;  /* 0x00007610ffdf7816 */ /* 0x000fe400000000df */
[----:B------:R-:W-:Y:S01]  /*7760*/  PRMT R128, RZ, 0x7610, R128 ;  /* 0x00007610ff807816 */ /* 0x000fe20000000080 */
[----:B------:R-:W-:Y:S01]  /*7770*/  IMAD.X R13, R115, 0x1, R8, P5 ;  /* 0x00000001730d7824 */ /* 0x000fe200028e0608 */
[----:B------:R-:W-:Y:S02]  /*7780*/  PRMT R126, RZ, 0x7610, R126 ;  /* 0x00007610ff7e7816 */ /* 0x000fe4000000007e */
[----:B------:R-:W-:Y:S01]  /*7790*/  SHF.R.S32.HI R130, RZ, 0x1f, R175 ;  /* 0x0000001fff827819 */ /* 0x000fe200000114af */
[----:B------:R0:W5:Y:S01]  /*77a0*/  @P4 LDG.E.U16 R223, desc[UR22][R10.64] ;  /* 0x000000160adf4981 */ /* 0x000162000c1e1500 */
[----:B------:R-:W-:-:S02]  /*77b0*/  SHF.R.S32.HI R132, RZ, 0x1f, R173 ;  /* 0x0000001fff847819 */ /* 0x000fc400000114ad */
[CC--:B------:R-:W-:Y:S01]  /*77c0*/  LEA R8, P6, R175.reuse, R114.reuse, 0x1 ;  /* 0x00000072af087211 */ /* 0x0c0fe200078c08ff */
[----:B------:R1:W5:Y:S01]  /*77d0*/  @P3 LDG.E.U16 R128, desc[UR22][R12.64] ;  /* 0x000000160c803981 */ /* 0x000362000c1e1500 */
[----:B------:R-:W-:Y:S02]  /*77e0*/  SHF.L.U64.HI R130, R175, 0x1, R130 ;  /* 0x00000001af827819 */ /* 0x000fe40000010282 */
[C---:B------:R-:W-:Y:S01]  /*77f0*/  ISETP.GT.AND P4, PT, R112.reuse, 0x23, PT ;  /* 0x000000237000780c */ /* 0x040fe20003f84270 */
[----:B------:R3:W5:Y:S01]  /*7800*/  @P1 LDG.E.U16 R126, desc[UR22][R6.64] ;  /* 0x00000016067e1981 */ /* 0x000762000c1e1500 */
[----:B------:R-:W-:Y:S02]  /*7810*/  ISETP.GT.AND P3, PT, R112, 0x24, PT ;  /* 0x000000247000780c */ /* 0x000fe40003f64270 */
[C---:B0-----:R-:W-:Y:S02]  /*7820*/  LEA R10, P5, R173.reuse, R114, 0x1 ;  /* 0x00000072ad0a7211 */ /* 0x041fe400078a08ff */
[----:B------:R-:W-:-:S02]  /*7830*/  SHF.L.U64.HI R132, R173, 0x1, R132 ;  /* 0x00000001ad847819 */ /* 0x000fc40000010284 */
[----:B-1----:R-:W-:Y:S02]  /*7840*/  SHF.R.S32.HI R12, RZ, 0x1f, R171 ;  /* 0x0000001fff0c7819 */ /* 0x002fe400000114ab */
[----:B------:R-:W-:Y:S01]  /*7850*/  ISETP.GT.AND P1, PT, R112, 0x25, PT ;  /* 0x000000257000780c */ /* 0x000fe20003f24270 */
[----:B------:R-:W-:Y:S01]  /*7860*/  IMAD.X R9, R115, 0x1, R130, P6 ;  /* 0x0000000173097824 */ /* 0x000fe200030e0682 */
[----:B---3--:R-:W-:Y:S01]  /*7870*/  LEA R6, P6, R171, R114, 0x1 ;  /* 0x00000072ab067211 */ /* 0x008fe200078c08ff */
[----:B------:R-:W-:Y:S01]  /*7880*/  IMAD.X R11, R115, 0x1, R132, P5 ;  /* 0x00000001730b7824 */ /* 0x000fe200028e0684 */
[----:B------:R-:W-:Y:S02]  /*7890*/  SHF.L.U64.HI R12, R171, 0x1, R12 ;  /* 0x00000001ab0c7819 */ /* 0x000fe4000001020c */
[----:B------:R-:W-:Y:S02]  /*78a0*/  PRMT R227, RZ, 0x7610, R227 ;  /* 0x00007610ffe37816 */ /* 0x000fe400000000e3 */
[----:B------:R-:W-:-:S02]  /*78b0*/  SHF.R.S32.HI R132, RZ, 0x1f, R169 ;  /* 0x0000001fff847819 */ /* 0x000fc400000114a9 */
[----:B------:R-:W-:Y:S01]  /*78c0*/  PRMT R225, RZ, 0x7610, R225 ;  /* 0x00007610ffe17816 */ /* 0x000fe200000000e1 */
[----:B------:R-:W-:Y:S01]  /*78d0*/  IMAD.X R7, R115, 0x1, R12, P6 ;  /* 0x0000000173077824 */ /* 0x000fe200030e060c */
[----:B------:R-:W-:Y:S01]  /*78e0*/  PRMT R130, RZ, 0x7610, R130 ;  /* 0x00007610ff827816 */ /* 0x000fe20000000082 */
[----:B------:R0:W5:Y:S01]  /*78f0*/  @P4 LDG.E.U16 R227, desc[UR22][R8.64] ;  /* 0x0000001608e34981 */ /* 0x000162000c1e1500 */
[C---:B------:R-:W-:Y:S02]  /*7900*/  LEA R12, P6, R169.reuse, R114, 0x1 ;  /* 0x00000072a90c7211 */ /* 0x040fe400078c08ff */
[----:B------:R-:W-:Y:S01]  /*7910*/  SHF.L.U64.HI R132, R169, 0x1, R132 ;  /* 0x00000001a9847819 */ /* 0x000fe20000010284 */
[----:B------:R-:W5:Y:S01]  /*7920*/  @P3 LDG.E.U16 R225, desc[UR22][R10.64] ;  /* 0x000000160ae13981 */ /* 0x000f62000c1e1500 */
[----:B------:R-:W-:Y:S02]  /*7930*/  SHF.R.S32.HI R136, RZ, 0x1f, R165 ;  /* 0x0000001fff887819 */ /* 0x000fe400000114a5 */
[C---:B------:R-:W-:Y:S01]  /*7940*/  ISETP.GT.AND P4, PT, R112.reuse, 0x26, PT ;  /* 0x000000267000780c */ /* 0x040fe20003f84270 */
[----:B------:R1:W5:Y:S01]  /*7950*/  @P1 LDG.E.U16 R130, desc[UR22][R6.64] ;  /* 0x0000001606821981 */ /* 0x000362000c1e1500 */
[----:B------:R-:W-:Y:S01]  /*7960*/  SHF.R.S32.HI R134, RZ, 0x1f, R167 ;  /* 0x0000001fff867819 */ /* 0x000fe200000114a7 */
[----:B------:R-:W-:Y:S01]  /*7970*/  IMAD.X R13, R115, 0x1, R132, P6 ;  /* 0x00000001730d7824 */ /* 0x000fe200030e0684 */
[----:B------:R-:W-:-:S02]  /*7980*/  ISETP.GT.AND P3, PT, R112, 0x27, PT ;  /* 0x000000277000780c */ /* 0x000fc40003f64270 */
[----:B------:R-:W-:Y:S02]  /*7990*/  ISETP.GT.AND P1, PT, R112, 0x28, PT ;  /* 0x000000287000780c */ /* 0x000fe40003f24270 */
[----:B------:R-:W-:Y:S02]  /*79a0*/  SHF.L.U64.HI R136, R165, 0x1, R136 ;  /* 0x00000001a5887819 */ /* 0x000fe40000010288 */
[-C--:B0-----:R-:W-:Y:S02]  /*79b0*/  LEA R8, P5, R167, R114.reuse, 0x1 ;  /* 0x00000072a7087211 */ /* 0x081fe400078a08ff */
[----:B-1----:R-:W-:Y:S02]  /*79c0*/  LEA R6, P6, R165, R114, 0x1 ;  /* 0x00000072a5067211 */ /* 0x002fe400078c08ff */
[----:B------:R-:W-:Y:S02]  /*79d0*/  SHF.L.U64.HI R10, R167, 0x1, R134 ;  /* 0x00000001a70a7819 */ /* 0x000fe40000010286 */
[----:B------:R-:W-:Y:S01]  /*79e0*/  PRMT R229, RZ, 0x7610, R229 ;  /* 0x00007610ffe57816 */ /* 0x000fe200000000e5 */
[C---:B------:R-:W-:Y:S01]  /*79f0*/  IMAD.X R7, R115.reuse, 0x1, R136, P6 ;  /* 0x0000000173077824 */ /* 0x040fe200030e0688 */
[----:B------:R-:W-:Y:S01]  /*7a00*/  PRMT R134, RZ, 0x7610, R134 ;  /* 0x00007610ff867816 */ /* 0x000fe20000000086 */
[----:B------:R-:W-:Y:S01]  /*7a10*/  IMAD.X R9, R115, 0x1, R10, P5 ;  /* 0x0000000173097824 */ /* 0x000fe200028e060a */
[----:B------:R-:W-:-:S02]  /*7a20*/  PRMT R132, RZ, 0x7610, R132 ;  /* 0x00007610ff847816 */ /* 0x000fc40000000084 */
[----:B------:R-:W-:Y:S01]  /*7a30*/  SHF.R.S32.HI R136, RZ, 0x1f, R163 ;  /* 0x0000001fff887819 */ /* 0x000fe200000114a3 */
[----:B------:R0:W5:Y:S01]  /*7a40*/  @P4 LDG.E.U16 R229, desc[UR22][R12.64] ;  /* 0x000000160ce54981 */ /* 0x000162000c1e1500 */
[----:B------:R-:W-:Y:S02]  /*7a50*/  SHF.R.S32.HI R138, RZ, 0x1f, R161 ;  /* 0x0000001fff8a7819 */ /* 0x000fe400000114a1 */
[C---:B------:R-:W-:Y:S01]  /*7a60*/  LEA R10, P6, R163.reuse, R114, 0x1 ;  /* 0x00000072a30a7211 */ /* 0x040fe200078c08ff */
[----:B------:R1:W5:Y:S01]  /*7a70*/  @P3 LDG.E.U16 R134, desc[UR22][R8.64] ;  /* 0x0000001608863981 */ /* 0x000362000c1e1500 */
[----:B------:R-:W-:Y:S02]  /*7a80*/  SHF.L.U64.HI R136, R163, 0x1, R136 ;  /* 0x00000001a3887819 */ /* 0x000fe40000010288 */
[C---:B------:R-:W-:Y:S01]  /*7a90*/  ISETP.GT.AND P4, PT, R112.reuse, 0x29, PT ;  /* 0x000000297000780c */ /* 0x040fe20003f84270 */
[----:B------:R3:W5:Y:S01]  /*7aa0*/  @P1 LDG.E.U16 R132, desc[UR22][R6.64] ;  /* 0x0000001606841981 */ /* 0x000762000c1e1500 */
[----:B------:R-:W-:-:S02]  /*7ab0*/  ISETP.GT.AND P3, PT, R112, 0x2a, PT ;  /* 0x0000002a7000780c */ /* 0x000fc40003f64270 */
[CC--:B0-----:R-:W-:Y:S02]  /*7ac0*/  LEA R12, P5, R161.reuse, R114.reuse, 0x1 ;  /* 0x00000072a10c7211 */ /* 0x0c1fe400078a08ff */
[----:B------:R-:W-:Y:S02]  /*7ad0*/  SHF.L.U64.HI R138, R161, 0x1, R138 ;  /* 0x00000001a18a7819 */ /* 0x000fe4000001028a */
[----:B-1----:R-:W-:Y:S02]  /*7ae0*/  SHF.R.S32.HI R8, RZ, 0x1f, R159 ;  /* 0x0000001fff087819 */ /* 0x002fe4000001149f */
[----:B------:R-:W-:Y:S01]  /*7af0*/  ISETP.GT.AND P1, PT, R112, 0x2b, PT ;  /* 0x0000002b7000780c */ /* 0x000fe20003f24270 */
[----:B------:R-:W-:Y:S01]  /*7b00*/  IMAD.X R11, R115, 0x1, R136, P6 ;  /* 0x00000001730b7824 */ /* 0x000fe200030e0688 */
[----:B---3--:R-:W-:Y:S01]  /*7b10*/  LEA R6, P6, R159, R114, 0x1 ;  /* 0x000000729f067211 */ /* 0x008fe200078c08ff */
[----:B------:R-:W-:Y:S01]  /*7b20*/  IMAD.X R13, R115, 0x1, R138, P5 ;  /* 0x00000001730d7824 */ /* 0x000fe200028e068a */
[----:B------:R-:W-:-:S02]  /*7b30*/  SHF.L.U64.HI R8, R159, 0x1, R8 ;  /* 0x000000019f087819 */ /* 0x000fc40000010208 */
[----:B------:R-:W-:Y:S02]  /*7b40*/  PRMT R233, RZ, 0x7610, R233 ;  /* 0x00007610ffe97816 */ /* 0x000fe400000000e9 */
[----:B------:R-:W-:Y:S02]  /*7b50*/  SHF.R.S32.HI R138, RZ, 0x1f, R157 ;  /* 0x0000001fff8a7819 */ /* 0x000fe4000001149d */
[----:B------:R-:W-:Y:S01]  /*7b60*/  PRMT R231, RZ, 0x7610, R231 ;  /* 0x00007610ffe77816 */ /* 0x000fe200000000e7 */
[----:B------:R-:W-:Y:S01]  /*7b70*/  IMAD.X R7, R115, 0x1, R8, P6 ;  /* 0x0000000173077824 */ /* 0x000fe200030e0608 */
[----:B------:R-:W-:Y:S01]  /*7b80*/  PRMT R136, RZ, 0x7610, R136 ;  /* 0x00007610ff887816 */ /* 0x000fe20000000088 */
[----:B------:R0:W5:Y:S01]  /*7b90*/  @P4 LDG.E.U16 R233, desc[UR22][R10.64] ;  /* 0x000000160ae94981 */ /* 0x000162000c1e1500 */
[C---:B------:R-:W-:Y:S02]  /*7ba0*/  LEA R8, P6, R157.reuse, R114, 0x1 ;  /* 0x000000729d087211 */ /* 0x040fe400078c08ff */
[----:B------:R-:W-:Y:S01]  /*7bb0*/  SHF.L.U64.HI R138, R157, 0x1, R138 ;  /* 0x000000019d8a7819 */ /* 0x000fe2000001028a */
[----:B------:R-:W5:Y:S01]  /*7bc0*/  @P3 LDG.E.U16 R231, desc[UR22][R12.64] ;  /* 0x000000160ce73981 */ /* 0x000f62000c1e1500 */
[----:B------:R-:W-:-:S02]  /*7bd0*/  SHF.R.S32.HI R142, RZ, 0x1f, R153 ;  /* 0x0000001fff8e7819 */ /* 0x000fc40000011499 */
[C---:B------:R-:W-:Y:S01]  /*7be0*/  ISETP.GT.AND P4, PT, R112.reuse, 0x2c, PT ;  /* 0x0000002c7000780c */ /* 0x040fe20003f84270 */
[----:B------:R1:W5:Y:S01]  /*7bf0*/  @P1 LDG.E.U16 R136, desc[UR22][R6.64] ;  /* 0x0000001606881981 */ /* 0x000362000c1e1500 */
[----:B------:R-:W-:Y:S01]  /*7c00*/  SHF.R.S32.HI R140, RZ, 0x1f, R155 ;  /* 0x0000001fff8c7819 */ /* 0x000fe2000001149b */
[----:B------:R-:W-:Y:S01]  /*7c10*/  IMAD.X R9, R115, 0x1, R138, P6 ;  /* 0x0000000173097824 */ /* 0x000fe200030e068a */
[C---:B------:R-:W-:Y:S02]  /*7c20*/  ISETP.GT.AND P3, PT, R112.reuse, 0x2d, PT ;  /* 0x0000002d7000780c */ /* 0x040fe40003f64270 */
[----:B------:R-:W-:Y:S02]  /*7c30*/  ISETP.GT.AND P1, PT, R112, 0x2e, PT ;  /* 0x0000002e7000780c */ /* 0x000fe40003f24270 */
[----:B------:R-:W-:Y:S02]  /*7c40*/  SHF.L.U64.HI R142, R153, 0x1, R142 ;  /* 0x00000001998e7819 */ /* 0x000fe4000001028e */
[----:B0-----:R-:W-:-:S02]  /*7c50*/  LEA R10, P5, R155, R114, 0x1 ;  /* 0x000000729b0a7211 */ /* 0x001fc400078a08ff */
[----:B-1----:R-:W-:Y:S02]  /*7c60*/  LEA R6, P6, R153, R114, 0x1 ;  /* 0x0000007299067211 */ /* 0x002fe400078c08ff */
[----:B------:R-:W-:Y:S02]  /*7c70*/  SHF.L.U64.HI R12, R155, 0x1, R140 ;  /* 0x000000019b0c7819 */ /* 0x000fe4000001028c */
[----:B------:R-:W-:Y:S01]  /*7c80*/  PRMT R235, RZ, 0x7610, R235 ;  /* 0x00007610ffeb7816 */ /* 0x000fe200000000eb */
[C---:B------:R-:W-:Y:S01]  /*7c90*/  IMAD.X R7, R115.reuse, 0x1, R142, P6 ;  /* 0x0000000173077824 */ /* 0x040fe200030e068e */
        /* <DEDUP_REMOVED lines=11> */
[C---:B------:R-:W-:Y:S02]  /*7d50*/  ISETP.GT.AND P3, PT, R112.reuse, 0x30, PT ;  /* 0x000000307000780c */ /* 0x040fe40003f64270 */
[----:B------:R-:W-:Y:S02]  /*7d60*/  ISETP.GT.AND P1, PT, R112, 0x31, PT ;  /* 0x000000317000780c */ /* 0x000fe40003f24270 */
[----:B0-----:R-:W-:-:S02]  /*7d70*/  LEA R8, P5, R149, R114, 0x1 ;  /* 0x0000007295087211 */ /* 0x001fc400078a08ff */
[----:B-1----:R-:W-:Y:S02]  /*7d80*/  SHF.R.S32.HI R10, RZ, 0x1f, R147 ;  /* 0x0000001fff0a7819 */ /* 0x002fe40000011493 */
[----:B------:R-:W-:Y:S01]  /*7d90*/  SHF.L.U64.HI R144, R149, 0x1, R144 ;  /* 0x0000000195907819 */ /* 0x000fe20000010290 */
[----:B------:R-:W-:Y:S01]  /*7da0*/  IMAD.X R13, R115, 0x1, R142, P6 ;  /* 0x00000001730d7824 */ /* 0x000fe200030e068e */
[C---:B---3--:R-:W-:Y:S02]  /*7db0*/  LEA R6, P6, R147.reuse, R114, 0x1 ;  /* 0x0000007293067211 */ /* 0x048fe400078c08ff */
[----:B------:R-:W-:Y:S01]  /*7dc0*/  SHF.L.U64.HI R10, R147, 0x1, R10 ;  /* 0x00000001930a7819 */ /* 0x000fe2000001020a */
[C---:B------:R-:W-:Y:S01]  /*7dd0*/  IMAD.X R9, R115.reuse, 0x1, R144, P5 ;  /* 0x0000000173097824 */ /* 0x040fe200028e0690 */
[----:B------:R-:W-:Y:S02]  /*7de0*/  PRMT R239, RZ, 0x7610, R239 ;  /* 0x00007610ffef7816 */ /* 0x000fe400000000ef */
[----:B------:R-:W-:Y:S01]  /*7df0*/  SHF.R.S32.HI R144, RZ, 0x1f, R145 ;  /* 0x0000001fff907819 */ /* 0x000fe20000011491 */
[----:B------:R-:W-:Y:S01]  /*7e00*/  IMAD.X R7, R115, 0x1, R10, P6 ;  /* 0x0000000173077824 */ /* 0x000fe200030e060a */
[----:B------:R-:W-:-:S02]  /*7e10*/  PRMT R237, RZ, 0x7610, R237 ;  /* 0x00007610ffed7816 */ /* 0x000fc400000000ed */
[----:B------:R-:W-:Y:S01]  /*7e20*/  PRMT R142, RZ, 0x7610, R142 ;  /* 0x00007610ff8e7816 */ /* 0x000fe2000000008e */
[----:B------:R0:W5:Y:S01]  /*7e30*/  @P4 LDG.E.U16 R239, desc[UR22][R12.64] ;  /* 0x000000160cef4981 */ /* 0x000162000c1e1500 */
[----:B------:R-:W-:Y:S02]  /*7e40*/  SHF.R.S32.HI R146, RZ, 0x1f, R143 ;  /* 0x0000001fff927819 */ /* 0x000fe4000001148f */
[C---:B------:R-:W-:Y:S01]  /*7e50*/  LEA R10, P6, R145.reuse, R114, 0x1 ;  /* 0x00000072910a7211 */ /* 0x040fe200078c08ff */
[----:B------:R1:W5:Y:S01]  /*7e60*/  @P3 LDG.E.U16 R237, desc[UR22][R8.64] ;  /* 0x0000001608ed3981 */ /* 0x000362000c1e1500 */
[----:B------:R-:W-:Y:S02]  /*7e70*/  SHF.L.U64.HI R144, R145, 0x1, R144 ;  /* 0x0000000191907819 */ /* 0x000fe40000010290 */
[----:B------:R-:W-:Y:S01]  /*7e80*/  SHF.R.S32.HI R148, RZ, 0x1f, R141 ;  /* 0x0000001fff947819 */ /* 0x000fe2000001148d */
[----:B------:R3:W5:Y:S01]  /*7e90*/  @P1 LDG.E.U16 R142, desc[UR22][R6.64] ;  /* 0x00000016068e1981 */ /* 0x000762000c1e1500 */
[----:B------:R-:W-:-:S02]  /*7ea0*/  SHF.L.U64.HI R146, R143, 0x1, R146 ;  /* 0x000000018f927819 */ /* 0x000fc40000010292 */
[-C--:B0-----:R-:W-:Y:S02]  /*7eb0*/  LEA R12, P5, R143, R114.reuse, 0x1 ;  /* 0x000000728f0c7211 */ /* 0x081fe400078a08ff */
[C---:B------:R-:W-:Y:S01]  /*7ec0*/  ISETP.GT.AND P4, PT, R112.reuse, 0x32, PT ;  /* 0x000000327000780c */ /* 0x040fe20003f84270 */
[C---:B------:R-:W-:Y:S01]  /*7ed0*/  IMAD.X R11, R115.reuse, 0x1, R144, P6 ;  /* 0x00000001730b7824 */ /* 0x040fe200030e0690 */
[C---:B------:R-:W-:Y:S02]  /*7ee0*/  ISETP.GT.AND P3, PT, R112.reuse, 0x33, PT ;  /* 0x000000337000780c */ /* 0x040fe40003f64270 */
[----:B------:R-:W-:Y:S01]  /*7ef0*/  ISETP.GT.AND P1, PT, R112, 0x34, PT ;  /* 0x000000347000780c */ /* 0x000fe20003f24270 */
[----:B------:R-:W-:Y:S01]  /*7f00*/  IMAD.X R13, R115, 0x1, R146, P5 ;  /* 0x00000001730d7824 */ /* 0x000fe200028e0692 */
[C---:B-1----:R-:W-:Y:S02]  /*7f10*/  LEA R8, P6, R141.reuse, R114, 0x1 ;  /* 0x000000728d087211 */ /* 0x042fe400078c08ff */
[----:B---3--:R-:W-:-:S02]  /*7f20*/  SHF.L.U64.HI R6, R141, 0x1, R148 ;  /* 0x000000018d067819 */ /* 0x008fc40000010294 */
[----:B------:R-:W-:Y:S02]  /*7f30*/  ISETP.GT.AND P5, PT, R112, RZ, PT ;  /* 0x000000ff7000720c */ /* 0x000fe40003fa4270 */
[----:B------:R-:W-:Y:S01]  /*7f40*/  SHF.R.S32.HI R144, RZ, 0x1f, R139 ;  /* 0x0000001fff907819 */ /* 0x000fe2000001148b */
[----:B------:R-:W-:Y:S01]  /*7f50*/  IMAD.X R9, R115, 0x1, R6, P6 ;  /* 0x0000000173097824 */ /* 0x000fe200030e0606 */
[----:B------:R-:W-:Y:S02]  /*7f60*/  PRMT R241, RZ, 0x7610, R241 ;  /* 0x00007610fff17816 */ /* 0x000fe400000000f1 */
[----:B------:R-:W-:Y:S02]  /*7f70*/  PRMT R148, RZ, 0x7610, R148 ;  /* 0x00007610ff947816 */ /* 0x000fe40000000094 */
[----:B------:R-:W-:Y:S02]  /*7f80*/  PRMT R146, RZ, 0x7610, R146 ;  /* 0x00007610ff927816 */ /* 0x000fe40000000092 */
[C---:B------:R-:W-:Y:S01]  /*7f90*/  LEA R6, P6, R139.reuse, R114, 0x1 ;  /* 0x000000728b067211 */ /* 0x040fe200078c08ff */
[----:B------:R-:W5:Y:S01]  /*7fa0*/  @P4 LDG.E.U16 R241, desc[UR22][R10.64] ;  /* 0x000000160af14981 */ /* 0x000f62000c1e1500 */
[----:B------:R-:W-:-:S02]  /*7fb0*/  SHF.L.U64.HI R150, R139, 0x1, R144 ;  /* 0x000000018b967819 */ /* 0x000fc40000010290 */
[----:B------:R-:W-:Y:S01]  /*7fc0*/  SHF.R.S32.HI R152, RZ, 0x1f, R137 ;  /* 0x0000001fff987819 */ /* 0x000fe20000011489 */
[----:B------:R0:W5:Y:S01]  /*7fd0*/  @P3 LDG.E.U16 R148, desc[UR22][R12.64] ;  /* 0x000000160c943981 */ /* 0x000162000c1e1500 */
[----:B------:R-:W-:Y:S01]  /*7fe0*/  PRMT R144, RZ, 0x7610, R144 ;  /* 0x00007610ff907816 */ /* 0x000fe20000000090 */
[----:B------:R-:W-:Y:S01]  /*7ff0*/  IMAD.X R7, R115, 0x1, R150, P6 ;  /* 0x0000000173077824 */ /* 0x000fe200030e0696 */
[C---:B------:R-:W-:Y:S01]  /*8000*/  ISETP.GT.AND P4, PT, R112.reuse, 0x35, PT ;  /* 0x000000357000780c */ /* 0x040fe20003f84270 */
[----:B------:R1:W5:Y:S01]  /*8010*/  @P1 LDG.E.U16 R146, desc[UR22][R8.64] ;  /* 0x0000001608921981 */ /* 0x000362000c1e1500 */
[----:B------:R-:W-:Y:S02]  /*8020*/  SHF.L.U64.HI R152, R137, 0x1, R152 ;  /* 0x0000000189987819 */ /* 0x000fe40000010298 */
[----:B------:R-:W-:Y:S01]  /*8030*/  ISETP.GT.AND P3, PT, R112, 0x36, PT ;  /* 0x000000367000780c */ /* 0x000fe20003f64270 */
[----:B------:R-:W5:Y:S01]  /*8040*/  @P5 LDG.E.U16 R144, desc[UR22][R114.64] ;  /* 0x0000001672905981 */ /* 0x000f62000c1e1500 */
[----:B0-----:R-:W-:-:S02]  /*8050*/  SHF.R.S32.HI R12, RZ, 0x1f, R135 ;  /* 0x0000001fff0c7819 */ /* 0x001fc40000011487 */
[-C--:B-1----:R-:W-:Y:S02]  /*8060*/  LEA R8, P6, R137, R114.reuse, 0x1 ;  /* 0x0000007289087211 */ /* 0x082fe400078c08ff */
[C---:B------:R-:W-:Y:S02]  /*8070*/  LEA R10, P5, R135.reuse, R114, 0x1 ;  /* 0x00000072870a7211 */ /* 0x040fe400078a08ff */
[----:B------:R-:W-:Y:S01]  /*8080*/  SHF.L.U64.HI R12, R135, 0x1, R12 ;  /* 0x00000001870c7819 */ /* 0x000fe2000001020c */
[C---:B------:R-:W-:Y:S01]  /*8090*/  IMAD.X R9, R115.reuse, 0x1, R152, P6 ;  /* 0x0000000173097824 */ /* 0x040fe200030e0698 */
[----:B------:R-:W-:Y:S02]  /*80a0*/  ISETP.GT.AND P1, PT, R112, 0x37, PT ;  /* 0x000000377000780c */ /* 0x000fe40003f24270 */
[----:B------:R-:W-:Y:S02]  /*80b0*/  PRMT R245, RZ, 0x7610, R245 ;  /* 0x00007610fff57816 */ /* 0x000fe400000000f5 */
[----:B------:R-:W-:Y:S01]  /*80c0*/  SHF.R.S32.HI R152, RZ, 0x1f, R133 ;  /* 0x0000001fff987819 */ /* 0x000fe20000011485 */
[----:B------:R-:W-:Y:S01]  /*80d0*/  IMAD.X R11, R115, 0x1, R12, P5 ;  /* 0x00000001730b7824 */ /* 0x000fe200028e060c */
[----:B------:R-:W-:-:S02]  /*80e0*/  PRMT R150, RZ, 0x7610, R150 ;  /* 0x00007610ff967816 */ /* 0x000fc40000000096 */
[----:B------:R-:W-:Y:S01]  /*80f0*/  SHF.R.S32.HI R154, RZ, 0x1f, R131 ;  /* 0x0000001fff9a7819 */ /* 0x000fe20000011483 */
[----:B------:R-:W5:Y:S01]  /*8100*/  @P4 LDG.E.U16 R245, desc[UR22][R6.64] ;  /* 0x0000001606f54981 */ /* 0x000f62000c1e1500 */
[CC--:B------:R-:W-:Y:S02]  /*8110*/  LEA R12, P5, R133.reuse, R114.reuse, 0x1 ;  /* 0x00000072850c7211 */ /* 0x0c0fe400078a08ff */
[----:B------:R-:W-:Y:S01]  /*8120*/  SHF.L.U64.HI R152, R133, 0x1, R152 ;  /* 0x0000000185987819 */ /* 0x000fe20000010298 */
[----:B------:R0:W5:Y:S01]  /*8130*/  @P3 LDG.E.U16 R150, desc[UR22][R8.64] ;  /* 0x0000001608963981 */ /* 0x000162000c1e1500 */
[----:B------:R-:W-:Y:S02]  /*8140*/  PRMT R243, RZ, 0x7610, R243 ;  /* 0x00007610fff37816 */ /* 0x000fe400000000f3 */
[CC--:B------:R-:W-:Y:S02]  /*8150*/  LEA RZ, P4, R131.reuse, R114.reuse, 0x1 ;  /* 0x0000007283ff7211 */ /* 0x0c0fe400078808ff */
[----:B------:R-:W-:Y:S01]  /*8160*/  SHF.L.U64.HI R154, R131, 0x1, R154 ;  /* 0x00000001839a7819 */ /* 0x000fe2000001029a */
[C---:B------:R-:W-:Y:S01]  /*8170*/  IMAD.X R13, R115.reuse, 0x1, R152, P5 ;  /* 0x00000001730d7824 */ /* 0x040fe200028e0698 */
[----:B------:R-:W-:Y:S01]  /*8180*/  ISETP.GT.AND P5, PT, R112, 0x3a, PT ;  /* 0x0000003a7000780c */ /* 0x000fe20003fa4270 */
[----:B------:R1:W5:Y:S01]  /*8190*/  @P1 LDG.E.U16 R243, desc[UR22][R10.64] ;  /* 0x000000160af31981 */ /* 0x000362000c1e1500 */
[----:B0-----:R-:W-:Y:S01]  /*81a0*/  SHF.R.S32.HI R8, RZ, 0x1f, R129 ;  /* 0x0000001fff087819 */ /* 0x001fe20000011481 */
[----:B------:R-:W-:Y:S01]  /*81b0*/  IMAD.X R7, R115, 0x1, R154, P4 ;  /* 0x0000000173077824 */ /* 0x000fe200020e069a */
[----:B------:R-:W-:-:S02]  /*81c0*/  LEA RZ, P4, R129, R114, 0x1 ;  /* 0x0000007281ff7211 */ /* 0x000fc400078808ff */
[C---:B------:R-:W-:Y:S02]  /*81d0*/  ISETP.GT.AND P1, PT, R112.reuse, 0x39, PT ;  /* 0x000000397000780c */ /* 0x040fe40003f24270 */
[C---:B-1----:R-:W-:Y:S01]  /*81e0*/  SHF.L.U64.HI R10, R129.reuse, 0x1, R8 ;  /* 0x00000001810a7819 */ /* 0x042fe20000010208 */
[----:B------:R-:W-:Y:S01]  /*81f0*/  IMAD R8, R129, 0x2, R114 ;  /* 0x0000000281087824 */ /* 0x000fe200078e0272 */
[----:B------:R-:W-:Y:S02]  /*8200*/  PRMT R154, RZ, 0x7610, R154 ;  /* 0x00007610ff9a7816 */ /* 0x000fe4000000009a */
[----:B------:R-:W-:Y:S01]  /*8210*/  ISETP.GT.AND P3, PT, R112, 0x38, PT ;  /* 0x000000387000780c */ /* 0x000fe20003f64270 */
[----:B------:R-:W-:Y:S01]  /*8220*/  IMAD.X R9, R115, 0x1, R10, P4 ;  /* 0x0000000173097824 */ /* 0x000fe200020e060a */
[----:B------:R-:W-:Y:S01]  /*8230*/  SHF.R.S32.HI R156, RZ, 0x1f, R125 ;  /* 0x0000001fff9c7819 */ /* 0x000fe2000001147d */
[----:B------:R-:W-:Y:S01]  /*8240*/  IMAD R6, R131, 0x2, R114 ;  /* 0x0000000283067824 */ /* 0x000fe200078e0272 */
[----:B------:R-:W-:-:S02]  /*8250*/  PRMT R247, RZ, 0x7610, R247 ;  /* 0x00007610fff77816 */ /* 0x000fc400000000f7 */
[----:B------:R0:W5:Y:S01]  /*8260*/  @P5 LDG.E.U16 R154, desc[UR22][R8.64] ;  /* 0x00000016089a5981 */ /* 0x000162000c1e1500 */
[----:B------:R-:W-:Y:S02]  /*8270*/  SHF.R.S32.HI R10, RZ, 0x1f, R127 ;  /* 0x0000001fff0a7819 */ /* 0x000fe4000001147f */
[CC--:B------:R-:W-:Y:S01]  /*8280*/  LEA RZ, P5, R125.reuse, R114.reuse, 0x1 ;  /* 0x000000727dff7211 */ /* 0x0c0fe200078a08ff */
[----:B------:R1:W5:Y:S01]  /*8290*/  @P1 LDG.E.U16 R247, desc[UR22][R6.64] ;  /* 0x0000001606f71981 */ /* 0x000362000c1e1500 */
[----:B------:R-:W-:Y:S02]  /*82a0*/  SHF.L.U64.HI R156, R125, 0x1, R156 ;  /* 0x000000017d9c7819 */ /* 0x000fe4000001029c */
[----:B------:R-:W-:Y:S02]  /*82b0*/  PRMT R152, RZ, 0x7610, R152 ;  /* 0x00007610ff987816 */ /* 0x000fe40000000098 */
[C---:B------:R-:W-:Y:S02]  /*82c0*/  LEA RZ, P4, R127.reuse, R114, 0x1 ;  /* 0x000000727fff7211 */ /* 0x040fe400078808ff */
[----:B------:R-:W-:-:S02]  /*82d0*/  SHF.L.U64.HI R10, R127, 0x1, R10 ;  /* 0x000000017f0a7819 */ /* 0x000fc4000001020a */
[----:B0-----:R-:W-:Y:S01]  /*82e0*/  SHF.R.S32.HI R8, RZ, 0x1f, R123 ;  /* 0x0000001fff087819 */ /* 0x001fe2000001147b */
[C---:B-1----:R-:W-:Y:S01]  /*82f0*/  IMAD.X R7, R115.reuse, 0x1, R156, P5 ;  /* 0x0000000173077824 */ /* 0x042fe200028e069c */
[C---:B------:R-:W-:Y:S01]  /*8300*/  ISETP.GT.AND P5, PT, R112.reuse, 0x3d, PT ;  /* 0x0000003d7000780c */ /* 0x040fe20003fa4270 */
[----:B------:R0:W5:Y:S01]  /*8310*/  @P3 LDG.E.U16 R152, desc[UR22][R12.64] ;  /* 0x000000160c983981 */ /* 0x000162000c1e1500 */
[----:B------:R-:W-:Y:S01]  /*8320*/  IMAD.X R11, R115, 0x1, R10, P4 ;  /* 0x00000001730b7824 */ /* 0x000fe200020e060a */
[C---:B------:R-:W-:Y:S02]  /*8330*/  LEA RZ, P4, R123.reuse, R114, 0x1 ;  /* 0x000000727bff7211 */ /* 0x040fe400078808ff */
[C---:B------:R-:W-:Y:S02]  /*8340*/  ISETP.GT.AND P3, PT, R112.reuse, 0x3b, PT ;  /* 0x0000003b7000780c */ /* 0x040fe40003f64270 */
[----:B------:R-:W-:Y:S02]  /*8350*/  ISETP.GT.AND P1, PT, R112, 0x3c, PT ;  /* 0x0000003c7000780c */ /* 0x000fe40003f24270 */
[C---:B0-----:R-:W-:Y:S01]  /*8360*/  SHF.L.U64.HI R12, R123.reuse, 0x1, R8 ;  /* 0x000000017b0c7819 */ /* 0x041fe20000010208 */
[----:B------:R-:W-:Y:S01]  /*8370*/  IMAD R8, R123, 0x2, R114 ;  /* 0x000000027b087824 */ /* 0x000fe200078e0272 */
[----:B------:R-:W-:-:S03]  /*8380*/  PRMT R158, RZ, 0x7610, R158 ;  /* 0x00007610ff9e7816 */ /* 0x000fc6000000009e */
[----:B------:R-:W-:Y:S01]  /*8390*/  IMAD.X R9, R115, 0x1, R12, P4 ;  /* 0x0000000173097824 */ /* 0x000fe200020e060c */
[----:B------:R-:W-:Y:S01]  /*83a0*/  SHF.R.S32.HI R12, RZ, 0x1f, R121 ;  /* 0x0000001fff0c7819 */ /* 0x000fe20000011479 */
[--C-:B------:R-:W-:Y:S01]  /*83b0*/  IMAD R10, R127, 0x2, R114.reuse ;  /* 0x000000027f0a7824 */ /* 0x100fe200078e0272 */
[----:B------:R-:W-:Y:S01]  /*83c0*/  PRMT R251, RZ, 0x7610, R251 ;  /* 0x00007610fffb7816 */ /* 0x000fe200000000fb */
[----:B------:R-:W-:Y:S01]  /*83d0*/  IMAD R6, R125, 0x2, R114 ;  /* 0x000000027d067824 */ /* 0x000fe200078e0272 */
[----:B------:R-:W-:Y:S01]  /*83e0*/  PRMT R156, RZ, 0x7610, R156 ;  /* 0x00007610ff9c7816 */ /* 0x000fe2000000009c */
[----:B------:R-:W5:Y:S01]  /*83f0*/  @P5 LDG.E.U16 R158, desc[UR22][R8.64] ;  /* 0x00000016089e5981 */ /* 0x000f62000c1e1500 */
[----:B------:R-:W-:Y:S02]  /*8400*/  SHF.R.S32.HI R160, RZ, 0x1f, R119 ;  /* 0x0000001fffa07819 */ /* 0x000fe40000011477 */
[C---:B------:R-:W-:Y:S01]  /*8410*/  LEA RZ, P5, R121.reuse, R114, 0x1 ;  /* 0x0000007279ff7211 */ /* 0x040fe200078a08ff */
[----:B------:R0:W5:Y:S01]  /*8420*/  @P3 LDG.E.U16 R251, desc[UR22][R10.64] ;  /* 0x000000160afb3981 */ /* 0x000162000c1e1500 */
[----:B------:R-:W-:-:S02]  /*8430*/  SHF.L.U64.HI R12, R121, 0x1, R12 ;  /* 0x00000001790c7819 */ /* 0x000fc4000001020c */
[CC--:B------:R-:W-:Y:S01]  /*8440*/  LEA RZ, P4, R119.reuse, R114.reuse, 0x1 ;  /* 0x0000007277ff7211 */ /* 0x0c0fe200078808ff */
[----:B------:R1:W5:Y:S01]  /*8450*/  @P1 LDG.E.U16 R156, desc[UR22][R6.64] ;  /* 0x00000016069c1981 */ /* 0x000362000c1e1500 */
[----:B------:R-:W-:Y:S02]  /*8460*/  SHF.L.U64.HI R160, R119, 0x1, R160 ;  /* 0x0000000177a07819 */ /* 0x000fe400000102a0 */
[C---:B------:R-:W-:Y:S02]  /*8470*/  ISETP.GT.AND P3, PT, R112.reuse, 0x3e, PT ;  /* 0x0000003e7000780c */ /* 0x040fe40003f64270 */
[C---:B------:R-:W-:Y:S01]  /*8480*/  ISETP.GT.AND P1, PT, R112.reuse, 0x3f, PT ;  /* 0x0000003f7000780c */ /* 0x040fe20003f24270 */
[C---:B0-----:R-:W-:Y:S01]  /*8490*/  IMAD.X R11, R115.reuse, 0x1, R12, P5 ;  /* 0x00000001730b7824 */ /* 0x041fe200028e060c */
[----:B------:R-:W-:Y:S01]  /*84a0*/  ISETP.GT.AND P5, PT, R112, 0x1, PT ;  /* 0x000000017000780c */ /* 0x000fe20003fa4270 */
[----:B------:R-:W-:Y:S01]  /*84b0*/  USHF.L.U32 UR4, UR4, 0x1f, URZ ;  /* 0x0000001f04047899 */ /* 0x000fe200080006ff */
[----:B-1----:R-:W-:Y:S01]  /*84c0*/  IMAD.X R7, R115, 0x1, R160, P4 ;  /* 0x0000000173077824 */ /* 0x002fe200020e06a0 */
[----:B------:R-:W-:Y:S01]  /*84d0*/  IADD3 R8, P4, PT, R100, R114, RZ ;  /* 0x0000007264087210 */ /* 0x000fe20007f9e0ff */
[--C-:B------:R-:W-:Y:S01]  /*84e0*/  IMAD R10, R121, 0x2, R114.reuse ;  /* 0x00000002790a7824 */ /* 0x100fe200078e0272 */
[----:B------:R-:W-:Y:S01]  /*84f0*/  PRMT R249, RZ, 0x7610, R249 ;  /* 0x00007610fff97816 */ /* 0x000fe200000000f9 */
[----:B------:R-:W-:Y:S01]  /*8500*/  IMAD R6, R119, 0x2, R114 ;  /* 0x0000000277067824 */ /* 0x000fe200078e0272 */
[----:B------:R-:W-:Y:S01]  /*8510*/  PRMT R160, RZ, 0x7610, R160 ;  /* 0x00007610ffa07816 */ /* 0x000fe200000000a0 */
[----:B------:R-:W-:Y:S01]  /*8520*/  IMAD.X R9, R115, 0x1, R116, P4 ;  /* 0x0000000173097824 */ /* 0x000fe200020e0674 */
[----:B------:R-:W-:Y:S01]  /*8530*/  PRMT R162, RZ, 0x7610, R162 ;  /* 0x00007610ffa27816 */ /* 0x000fe200000000a2 */
[----:B------:R-:W-:-:S03]  /*8540*/  IMAD.U32 R12, RZ, RZ, UR4 ;  /* 0x00000004ff0c7e24 */ /* 0x000fc6000f8e00ff */
[----:B------:R0:W5:Y:S04]  /*8550*/  @P3 LDG.E.U16 R160, desc[UR22][R10.64] ;  /* 0x000000160aa03981 */ /* 0x000168000c1e1500 */
[----:B------:R0:W5:Y:S04]  /*8560*/  @P1 LDG.E.U16 R162, desc[UR22][R6.64] ;  /* 0x0000001606a21981 */ /* 0x000168000c1e1500 */
[----:B------:R0:W5:Y:S01]  /*8570*/  @P5 LDG.E.U16 R249, desc[UR22][R8.64] ;  /* 0x0000001608f95981 */ /* 0x000162000c1e1500 */
[----:B------:R-:W1:Y:S01]  /*8580*/  SYNCS.PHASECHK.TRANS64.TRYWAIT P1, [UR6], R12 ;  /* 0x0000000cff0075a7 */ /* 0x000e620008021106 */
[----:B------:R-:W-:-:S02]  /*8590*/  LOP3.LUT R13, R3, 0x3f, RZ, 0xc0, !PT ;  /* 0x0000003f030d7812 */ /* 0x000fc400078ec0ff */
[----:B--2---:R-:W-:Y:S02]  /*85a0*/  PRMT R5, R5, 0x5410, R122 ;  /* 0x0000541005057816 */ /* 0x004fe4000000007a */
[----:B------:R-:W-:Y:S01]  /*85b0*/  ISETP.GE.AND P3, PT, R13, R112, PT ;  /* 0x000000700d00720c */ /* 0x000fe20003f66270 */
[----:B01----:R-:W-:-:S12]  /*85c0*/  @!P1 BRA `(.L_x_9) ;  /* 0x0000002c00589947 */ /* 0x003fd80003800000 */
.L_x_17:
[----:B-----5:R-:W-:Y:S01]  /*85d0*/  PRMT R13, R18, 0x5410, R21 ;  /* 0x00005410120d7816 */ /* 0x020fe20000000015 */
[C---:B------:R-:W-:Y:S01]  /*85e0*/  IMAD.WIDE R36, R215.reuse, 0x2, R36 ;  /* 0x00000002d7247825 */ /* 0x040fe200078e0224 */
[----:B------:R-:W-:Y:S02]  /*85f0*/  PRMT R16, R16, 0x5410, R17 ;  /* 0x0000541010107816 */ /* 0x000fe40000000011 */
[----:B------:R-:W-:Y:S01]  /*8600*/  PRMT R7, R32, 0x5410, R33 ;  /* 0x0000541020077816 */ /* 0x000fe20000000021 */
[C---:B------:R-:W-:Y:S01]  /*8610*/  IMAD.WIDE R90, R215.reuse, 0x2, R90 ;  /* 0x00000002d75a7825 */ /* 0x040fe200078e025a */
[----:B------:R-:W-:Y:S02]  /*8620*/  PRMT R8, R34, 0x5410, R35 ;  /* 0x0000541022087816 */ /* 0x000fe40000000023 */
[----:B------:R-:W-:Y:S01]  /*8630*/  PRMT R9, R28, 0x5410, R29 ;  /* 0x000054101c097816 */ /* 0x000fe2000000001d */
[----:B------:R-:W-:Y:S01]  /*8640*/  IMAD.WIDE R84, R215, 0x2, R84 ;  /* 0x00000002d7547825 */ /* 0x000fe200078e0254 */
[----:B------:R-:W-:-:S02]  /*8650*/  PRMT R10, R30, 0x5410, R31 ;  /* 0x000054101e0a7816 */ /* 0x000fc4000000001f */
[----:B------:R-:W-:Y:S01]  /*8660*/  PRMT R11, R24, 0x5410, R25 ;  /* 0x00005410180b7816 */ /* 0x000fe20000000019 */
[C---:B------:R-:W-:Y:S01]  /*8670*/  IMAD.WIDE R76, R215.reuse, 0x2, R76 ;  /* 0x00000002d74c7825 */ /* 0x040fe200078e024c */
[----:B------:R-:W-:Y:S02]  /*8680*/  PRMT R12, R20, 0x5410, R23 ;  /* 0x00005410140c7816 */ /* 0x000fe40000000017 */
[----:B------:R-:W-:Y:S01]  /*8690*/  PRMT R14, R14, 0x5410, R19 ;  /* 0x000054100e0e7816 */ /* 0x000fe20000000013 */
[----:B------:R-:W-:Y:S01]  /*86a0*/  IMAD.WIDE R68, R215, 0x2, R68 ;  /* 0x00000002d7447825 */ /* 0x000fe200078e0244 */
[----:B------:R-:W-:Y:S02]  /*86b0*/  PRMT R15, R15, 0x5410, R4 ;  /* 0x000054100f0f7816 */ /* 0x000fe40000000004 */
[----:B------:R-:W-:Y:S01]  /*86c0*/  PRMT R17, R26, 0x5410, R27 ;  /* 0x000054101a117816 */ /* 0x000fe2000000001b */
[----:B------:R-:W-:Y:S01]  /*86d0*/  IMAD.WIDE R60, R215, 0x2, R60 ;  /* 0x00000002d73c7825 */ /* 0x000fe200078e023c */
[----:B------:R-:W-:-:S02]  /*86e0*/  PRMT R18, R22, 0x5410, R221 ;  /* 0x0000541016127816 */ /* 0x000fc400000000dd */
[----:B------:R-:W-:Y:S01]  /*86f0*/  PRMT R6, R217, 0x5410, R120 ;  /* 0x00005410d9067816 */ /* 0x000fe20000000078 */
[----:B------:R-:W-:Y:S01]  /*8700*/  IMAD.WIDE R52, R215, 0x2, R52 ;  /* 0x00000002d7347825 */ /* 0x000fe200078e0234 */
        /* <DEDUP_REMOVED lines=26> */
[----:B------:R-:W-:-:S03]  /*88b0*/  IMAD.WIDE R38, R215, 0x2, R38 ;  /* 0x00000002d7267825 */ /* 0x000fc600078e0226 */
[----:B------:R0:W-:Y:S01]  /*88c0*/  STTM.x32 tmem[UR10+0x40], R4 ;  /* 0x00004004000079ed */ /* 0x0001e200082c000a */
[----:B------:R-:W1:Y:S01]  /*88d0*/  FENCE.VIEW.ASYNC.T ;  /* 0x00000000000073c6 */ /* 0x000e620000000200 */
[----:B------:R-:W-:-:S04]  /*88e0*/  IMAD.WIDE R96, R215, 0x2, R96 ;  /* 0x00000002d7607825 */ /* 0x000fc800078e0260 */
        /* <DEDUP_REMOVED lines=14> */
[----:B------:R-:W-:Y:S01]  /*89d0*/  IMAD.WIDE R42, R215, 0x2, R42 ;  /* 0x00000002d72a7825 */ /* 0x000fe200078e022a */
[----:B0-----:R-:W-:Y:S01]  /*89e0*/  PRMT R4, RZ, 0x7610, R4 ;  /* 0x00007610ff047816 */ /* 0x001fe20000000004 */
[----:B-1----:R-:W-:Y:S01]  /*89f0*/  BAR.SYNC.DEFER_BLOCKING 0x0 ;  /* 0x0000000000007b1d */ /* 0x002fe20000010000 */
[----:B------:R-:W-:Y:S02]  /*8a00*/  PRMT R8, RZ, 0x7610, R8 ;  /* 0x00007610ff087816 */ /* 0x000fe40000000008 */
[----:B------:R-:W-:Y:S02]  /*8a10*/  PRMT R12, RZ, 0x7610, R12 ;  /* 0x00007610ff0c7816 */ /* 0x000fe4000000000c */
[----:B------:R-:W-:Y:S02]  /*8a20*/  PRMT R16, RZ, 0x7610, R16 ;  /* 0x00007610ff107816 */ /* 0x000fe40000000010 */
[----:B------:R-:W-:Y:S02]  /*8a30*/  PRMT R20, RZ, 0x7610, R20 ;  /* 0x00007610ff147816 */ /* 0x000fe40000000014 */
[----:B------:R-:W-:-:S02]  /*8a40*/  PRMT R24, RZ, 0x7610, R24 ;  /* 0x00007610ff187816 */ /* 0x000fc40000000018 */
[----:B------:R-:W-:Y:S02]  /*8a50*/  PRMT R28, RZ, 0x7610, R28 ;  /* 0x00007610ff1c7816 */ /* 0x000fe4000000001c */
[----:B------:R-:W-:Y:S02]  /*8a60*/  PRMT R32, RZ, 0x7610, R32 ;  /* 0x00007610ff207816 */ /* 0x000fe40000000020 */
[----:B------:R-:W-:Y:S02]  /*8a70*/  PRMT R5, RZ, 0x7610, R5 ;  /* 0x00007610ff057816 */ /* 0x000fe40000000005 */
[----:B------:R-:W-:Y:S02]  /*8a80*/  PRMT R9, RZ, 0x7610, R9 ;  /* 0x00007610ff097816 */ /* 0x000fe40000000009 */
[----:B------:R-:W-:Y:S02]  /*8a90*/  PRMT R13, RZ, 0x7610, R13 ;  /* 0x00007610ff0d7816 */ /* 0x000fe4000000000d */
[----:B------:R-:W-:-:S02]  /*8aa0*/  PRMT R17, RZ, 0x7610, R17 ;  /* 0x00007610ff117816 */ /* 0x000fc40000000011 */
[----:B------:R-:W-:Y:S01]  /*8ab0*/  PRMT R21, RZ, 0x7610, R21 ;  /* 0x00007610ff157816 */ /* 0x000fe20000000015 */
[----:B------:R-:W2:Y:S01]  /*8ac0*/  @!P3 LDG.E.U16 R4, desc[UR22][R36.64] ;  /* 0x000000162404b981 */ /* 0x000ea2000c1e1500 */
[----:B------:R-:W-:Y:S02]  /*8ad0*/  PRMT R25, RZ, 0x7610, R25 ;  /* 0x00007610ff197816 */ /* 0x000fe40000000019 */
[----:B------:R-:W-:Y:S01]  /*8ae0*/  PRMT R29, RZ, 0x7610, R29 ;  /* 0x00007610ff1d7816 */ /* 0x000fe2000000001d */
[----:B------:R-:W3:Y:S01]  /*8af0*/  @!P3 LDG.E.U16 R8, desc[UR22][R44.64] ;  /* 0x000000162c08b981 */ /* 0x000ee2000c1e1500 */
[----:B------:R-:W-:Y:S02]  /*8b00*/  PRMT R33, RZ, 0x7610, R33 ;  /* 0x00007610ff217816 */ /* 0x000fe40000000021 */
[----:B------:R-:W-:Y:S01]  /*8b10*/  PRMT R6, RZ, 0x7610, R6 ;  /* 0x00007610ff067816 */ /* 0x000fe20000000006 */
[----:B------:R-:W4:Y:S01]  /*8b20*/  @!P3 LDG.E.U16 R12, desc[UR22][R52.64] ;  /* 0x00000016340cb981 */ /* 0x000f22000c1e1500 */
[----:B------:R-:W-:-:S02]  /*8b30*/  PRMT R10, RZ, 0x7610, R10 ;  /* 0x00007610ff0a7816 */ /* 0x000fc4000000000a */
[----:B------:R-:W-:Y:S01]  /*8b40*/  PRMT R14, RZ, 0x7610, R14 ;  /* 0x00007610ff0e7816 */ /* 0x000fe2000000000e */
[----:B------:R-:W4:Y:S01]  /*8b50*/  @!P3 LDG.E.U16 R16, desc[UR22][R60.64] ;  /* 0x000000163c10b981 */ /* 0x000f22000c1e1500 */
[----:B------:R-:W-:Y:S02]  /*8b60*/  PRMT R18, RZ, 0x7610, R18 ;  /* 0x00007610ff127816 */ /* 0x000fe40000000012 */
[----:B------:R-:W-:Y:S01]  /*8b70*/  PRMT R22, RZ, 0x7610, R22 ;  /* 0x00007610ff167816 */ /* 0x000fe20000000016 */
[----:B------:R-:W4:Y:S01]  /*8b80*/  @!P3 LDG.E.U16 R20, desc[UR22][R68.64] ;  /* 0x000000164414b981 */ /* 0x000f22000c1e1500 */
        /* <DEDUP_REMOVED lines=15> */
[----:B------:R-:W-:-:S03]  /*8c80*/  PRMT R35, RZ, 0x7610, R35 ;  /* 0x00007610ff237816 */ /* 0x000fc60000000023 */
[----:B------:R-:W4:Y:S04]  /*8c90*/  @!P3 LDG.E.U16 R13, desc[UR22][R54.64] ;  /* 0x00000016360db981 */ /* 0x000f28000c1e1500 */
        /* <DEDUP_REMOVED lines=20> */
[----:B------:R-:W4:Y:S01]  /*8de0*/  @!P3 LDG.E.U16 R35, desc[UR22][R98.64] ;  /* 0x000000166223b981 */ /* 0x000f22000c1e1500 */
[----:B------:R-:W-:Y:S01]  /*8df0*/  SHF.R.S32.HI R122, RZ, 0x6, R3 ;  /* 0x00000006ff7a7819 */ /* 0x000fe20000011403 */
[----:B------:R-:W-:-:S03]  /*8e00*/  IMAD.SHL.U32 R120, R3, 0x2, RZ ;  /* 0x0000000203787824 */ /* 0x000fc600078e00ff */
[----:B------:R-:W-:-:S04]  /*8e10*/  SGXT R122, R122, 0x1 ;  /* 0x000000017a7a781a */ /* 0x000fc80000000200 */
[----:B------:R-:W-:-:S04]  /*8e20*/  LOP3.LUT R217, R122, 0x90, RZ, 0xc0, !PT ;  /* 0x000000907ad97812 */ /* 0x000fc800078ec0ff */
[----:B------:R-:W-:Y:S01]  /*8e30*/  LOP3.LUT R217, R217, 0x7e, R120, 0x78, !PT ;  /* 0x0000007ed9d97812 */ /* 0x000fe200078e7878 */
[----:B------:R-:W-:Y:S03]  /*8e40*/  BAR.SYNC.DEFER_BLOCKING 0x0 ;  /* 0x0000000000007b1d */ /* 0x000fe60000010000 */
[C---:B------:R-:W-:Y:S02]  /*8e50*/  LOP3.LUT R120, R217.reuse, 0x20, RZ, 0x3c, !PT ;  /* 0x00000020d9787812 */ /* 0x040fe400078e3cff */
[----:B------:R-:W-:Y:S01]  /*8e60*/  LOP3.LUT R219, R217, 0x40, RZ, 0x3c, !PT ;  /* 0x00000040d9db7812 */ /* 0x000fe200078e3cff */
[----:B------:R-:W-:-:S04]  /*8e70*/  ULEA UR6, UR20, UR9, 0x3 ;  /* 0x0000000914067291 */ /* 0x000fc8000f8e18ff */
[----:B------:R-:W-:Y:S01]  /*8e80*/  UIADD3 UR6, UPT, UPT, UR6, 0x4000, URZ ;  /* 0x0000400006067890 */ /* 0x000fe2000fffe0ff */
[----:B--2---:R0:W-:Y:S04]  /*8e90*/  STS.U16 [R217+UR9+0x2000], R4 ;  /* 0x00200004d9007988 */ /* 0x0041e80008000409 */
[----:B---3--:R1:W-:Y:S04]  /*8ea0*/  STS.U16 [R217+UR9+0x2400], R8 ;  /* 0x00240008d9007988 */ /* 0x0083e80008000409 */
[----:B----4-:R1:W-:Y:S01]  /*8eb0*/  STS.U16 [R217+UR9+0x2800], R12 ;  /* 0x0028000cd9007988 */ /* 0x0103e20008000409 */
[----:B0-----:R-:W-:-:S03]  /*8ec0*/  LOP3.LUT R4, R217, 0x60, RZ, 0x3c, !PT ;  /* 0x00000060d9047812 */ /* 0x001fc600078e3cff */
        /* <DEDUP_REMOVED lines=30> */
[----:B0-----:R-:W0:Y:S02]  /*90b0*/  FENCE.VIEW.ASYNC.S ;  /* 0x00000000000073c6 */ /* 0x001e240000000000 */
[----:B0-----:R-:W-:Y:S06]  /*90c0*/  BAR.SYNC.DEFER_BLOCKING 0x0 ;  /* 0x0000000000007b1d */ /* 0x001fec0000010000 */
[----:B------:R-:W-:Y:S05]  /*90d0*/  @P0 BRA `(.L_x_10) ;  /* 0x0000000000540947 */ /* 0x000fea0003800000 */
[----:B------:R-:W-:Y:S02]  /*90e0*/  UIADD3 UR21, UPT, UPT, UR8, 0x48, URZ ;  /* 0x0000004808157890 */ /* 0x000fe4000fffe0ff */
[----:B------:R-:W-:Y:S02]  /*90f0*/  UIADD3 UR30, UPT, UPT, UR8, 0x50, URZ ;  /* 0x00000050081e7890 */ /* 0x000fe4000fffe0ff */
[----:B------:R-:W-:Y:S01]  /*9100*/  UIADD3 UR31, UPT, UPT, UR8, 0x58, URZ ;  /* 0x00000058081f7890 */ /* 0x000fe2000fffe0ff */
[----:B------:R-:W-:Y:S01]  /*9110*/  UMOV UR16, 0x0 ;  /* 0x0000000000107882 */ /* 0x000fe20000000000 */
[----:B------:R-:W-:Y:S01]  /*9120*/  UMOV UR17, 0x8100490 ;  /* 0x0810049000117882 */ /* 0x000fe20000000000 */
[----:B------:R-:W-:Y:S01]  /*9130*/  UMOV UR12, UR18 ;  /* 0x00000012000c7c82 */ /* 0x000fe20008000000 */
[----:B------:R-:W-:Y:S01]  /*9140*/  UMOV UR13, 0x40004040 ;  /* 0x40004040000d7882 */ /* 0x000fe20000000000 */
[----:B------:R-:W-:Y:S01]  /*9150*/  UMOV UR28, 0x0 ;  /* 0x00000000001c7882 */ /* 0x000fe20000000000 */
[----:B------:R-:W-:Y:S01]  /*9160*/  UMOV UR29, 0x8100490 ;  /* 0x08100490001d7882 */ /* 0x000fe20000000000 */
[----:B------:R-:W-:Y:S01]  /*9170*/  UMOV UR32, 0x0 ;  /* 0x0000000000207882 */ /* 0x000fe20000000000 */
[----:B------:R-:W-:Y:S01]  /*9180*/  UMOV UR33, 0x8100490 ;  /* 0x0810049000217882 */ /* 0x000fe20000000000 */
[----:B------:R-:W-:Y:S01]  /*9190*/  UMOV UR7, URZ ;  /* 0x000000ff00077c82 */ /* 0x000fe20008000000 */
[----:B------:R0:W-:Y:S01]  /*91a0*/  UTCHMMA tmem[UR11], gdesc[UR12], tmem[UR8], tmem[UR16], idesc[UR17], UPT ;  /* 0x00ff100c0b0079ea */ /* 0x0001e2000b800008 */
        /* <DEDUP_REMOVED lines=8> */
.L_x_10:
[----:B------:R-:W-:Y:S01]  /*9230*/  UIADD3 UR20, UPT, UPT, UR20, 0x1, URZ ;  /* 0x0000000114147890 */ /* 0x000fe2000fffe0ff */
[----:B------:R-:W-:Y:S01]  /*9240*/  IMAD.WIDE R114, R118, 0x2, R114 ;  /* 0x0000000276727825 */ /* 0x000fe200078e0272 */
[----:B------:R-:W-:Y:S02]  /*9250*/  UIADD3 UR19, UPT, UPT, UR19, -0x1, URZ ;  /* 0xffffffff13137890 */ /* 0x000fe4000fffe0ff */
[----:B------:R-:W-:Y:S01]  /*9260*/  UISETP.GT.AND UP1, UPT, UR20, 0x1, UPT ;  /* 0x000000011400788c */ /* 0x000fe2000bf24270 */
[----:B------:R-:W-:-:S03]  /*9270*/  VIADD R112, R112, 0xffffffc0 ;  /* 0xffffffc070707836 */ /* 0x000fc60000000000 */
[----:B0-----:R-:W-:Y:S02]  /*9280*/  USEL UR4, URZ, 0x1, !UP1 ;  /* 0x00000001ff047887 */ /* 0x001fe4000c800000 */
[----:B------:R-:W-:Y:S02]  /*9290*/  USEL UR20, UR20, URZ, !UP1 ;  /* 0x000000ff14147287 */ /* 0x000fe4000c800000 */
[----:B------:R-:W-:Y:S02]  /*92a0*/  UISETP.NE.U32.AND UP1, UPT, UR19, URZ, UPT ;  /* 0x000000ff1300728c */ /* 0x000fe4000bf25070 */
[----:B------:R-:W-:-:S03]  /*92b0*/  ULOP3.LUT UR7, UR5, UR4, URZ, 0x3c, !UPT ;  /* 0x0000000405077292 */ /* 0x000fc6000f8e3cff */
[----:B------:R-:W-:-:S04]  /*92c0*/  UMOV UR4, UR5 ;  /* 0x0000000500047c82 */ /* 0x000fc80008000000 */
[----:B------:R-:W-:Y:S01]  /*92d0*/  UMOV UR5, UR7 ;  /* 0x0000000700057c82 */ /* 0x000fe20008000000 */
[----:B------:R-:W-:Y:S05]  /*92e0*/  BRA.U UP1, `(.L_x_11) ;  /* 0xffffffd501987547 */ /* 0x000fea000b83ffff */
.L_x_8:
[----:B------:R-:W0:Y:S01]  /*92f0*/  LDCU UR5, c[0x0][0x3a0] ;  /* 0x00007400ff0577ac */ /* 0x000e220008000800 */
[----:B------:R-:W2:Y:S01]  /*9300*/  S2R R3, SR_CgaCtaId ;  /* 0x0000000000037919 */ /* 0x000ea20000008800 */
[----:B------:R-:W3:Y:S01]  /*9310*/  LDCU UR7, c[0x0][0x3b4] ;  /* 0x00007680ff0777ac */ /* 0x000ee20008000800 */
[----:B------:R-:W4:Y:S01]  /*9320*/  LDCU UR11, c[0x0][0x3b8] ;  /* 0x00007700ff0b77ac */ /* 0x000f220008000800 */
[----:B------:R-:W1:Y:S01]  /*9330*/  LDCU.128 UR12, c[0x0][0x390] ;  /* 0x00007200ff0c77ac */ /* 0x000e620008000c00 */
[----:B0-----:R-:W-:-:S04]  /*9340*/  UIADD3 UR5, UPT, UPT, UR5, 0x3f, URZ ;  /* 0x0000003f05057890 */ /* 0x001fc8000fffe0ff */
[----:B------:R-:W-:-:S09]  /*9350*/  UISETP.GE.AND UP1, UPT, UR5, 0x40, UPT ;  /* 0x000000400500788c */ /* 0x000fd2000bf26270 */
[----:B-1-34-:R-:W-:Y:S05]  /*9360*/  BRA.U !UP1, `(.L_x_12) ;  /* 0x0000000109107547 */ /* 0x01afea000b800000 */
[----:B------:R-:W-:-:S06]  /*9370*/  USHF.L.U32 UR4, UR4, 0x1f, URZ ;  /* 0x0000001f04047899 */ /* 0x000fcc00080006ff */
[----:B------:R-:W-:-:S04]  /*9380*/  IMAD.U32 R4, RZ, RZ, UR4 ;  /* 0x00000004ff047e24 */ /* 0x000fc8000f8e00ff */
[----:B------:R-:W0:Y:S02]  /*9390*/  SYNCS.PHASECHK.TRANS64.TRYWAIT P0, [UR6], R4 ;  /* 0x00000004ff0075a7 */ /* 0x000e240008001106 */
[----:B0-----:R-:W-:Y:S05]  /*93a0*/  @!P0 BRA `(.L_x_13) ;  /* 0x0000001c00ec8947 */ /* 0x001fea0003800000 */
.L_x_12:
[----:B------:R-:W-:Y:S01]  /*93b0*/  BAR.SYNC.DEFER_BLOCKING 0x0 ;  /* 0x0000000000007b1d */ /* 0x000fe20000010000 */
[----:B--2---:R-:W-:Y:S01]  /*93c0*/  IMAD.SHL.U32 R3, R3, 0x40, RZ ;  /* 0x0000004003037824 */ /* 0x004fe200078e00ff */
[C---:B------:R-:W-:Y:S01]  /*93d0*/  ISETP.GE.AND P0, PT, R0.reuse, UR14, PT ;  /* 0x0000000e00007c0c */ /* 0x040fe2000bf06270 */
[----:B------:R-:W-:-:S03]  /*93e0*/  IMAD R0, R0, UR7, RZ ;  /* 0x0000000700007c24 */ /* 0x000fc6000f8e02ff */
[----:B------:R-:W-:-:S04]  /*93f0*/  LOP3.LUT R3, R2, 0x40, R3, 0xf8, !PT ;  /* 0x0000004002037812 */ /* 0x000fc800078ef803 */
[C---:B------:R-:W-:Y:S01]  /*9400*/  LOP3.LUT R2, R3.reuse, 0x1, RZ, 0xfc, !PT ;  /* 0x0000000103027812 */ /* 0x040fe200078efcff */
[C---:B------:R-:W-:Y:S01]  /*9410*/  IMAD R69, R3.reuse, UR11, RZ ;  /* 0x0000000b03457c24 */ /* 0x040fe2000f8e02ff */
[----:B------:R-:W-:Y:S02]  /*9420*/  LOP3.LUT R68, R3, 0x3, RZ, 0xfc, !PT ;  /* 0x0000000303447812 */ /* 0x000fe400078efcff */
[----:B------:R-:W-:Y:S01]  /*9430*/  ISETP.LT.AND P4, PT, R2, UR15, !P0 ;  /* 0x0000000f02007c0c */ /* 0x000fe2000c781270 */
[----:B------:R-:W-:Y:S01]  /*9440*/  VIADD R71, R69, UR11 ;  /* 0x0000000b45477c36 */ /* 0x000fe20008000000 */
[----:B------:R-:W-:Y:S02]  /*9450*/  LEA R2, P1, R0, UR12, 0x1 ;  /* 0x0000000c00027c11 */ /* 0x000fe4000f8208ff */
[----:B------:R-:W-:Y:S01]  /*9460*/  ISETP.LT.AND P3, PT, R68, UR15, !P0 ;  /* 0x0000000f44007c0c */ /* 0x000fe2000c761270 */
[----:B------:R-:W-:Y:S01]  /*9470*/  VIADD R73, R71, UR11 ;  /* 0x0000000b47497c36 */ /* 0x000fe20008000000 */
[----:B------:R-:W-:-:S02]  /*9480*/  LEA.HI.X.SX32 R0, R0, UR13, 0x1, P1 ;  /* 0x0000000d00007c11 */ /* 0x000fc400088f0eff */
[----:B------:R-:W-:Y:S01]  /*9490*/  LOP3.LUT R70, R3, 0x2, RZ, 0xfc, !PT ;  /* 0x0000000203467812 */ /* 0x000fe200078efcff */
[----:B------:R-:W-:Y:S01]  /*94a0*/  VIADD R75, R73, UR11 ;  /* 0x0000000b494b7c36 */ /* 0x000fe20008000000 */
[----:B------:R-:W0:Y:S02]  /*94b0*/  @!P2 SYNCS.CCTL.IV [UR9+0x4000] ;  /* 0x00400000ff00a9b1 */ /* 0x000e240008000009 */
[----:B0-----:R-:W-:Y:S01]  /*94c0*/  BAR.SYNC.DEFER_BLOCKING 0x0 ;  /* 0x0000000000007b1d */ /* 0x001fe20000010000 */
[----:B------:R-:W-:Y:S01]  /*94d0*/  LEA R68, P1, R69, R2, 0x1 ;  /* 0x0000000245447211 */ /* 0x000fe200078208ff */
[----:B------:R-:W-:Y:S01]  /*94e0*/  VIADD R77, R75, UR11 ;  /* 0x0000000b4b4d7c36 */ /* 0x000fe20008000000 */
[----:B------:R-:W-:Y:S02]  /*94f0*/  ISETP.LT.AND P6, PT, R70, UR15, !P0 ;  /* 0x0000000f46007c0c */ /* 0x000fe4000c7c1270 */
[----:B------:R-:W-:Y:S01]  /*9500*/  LEA.HI.X.SX32 R69, R69, R0, 0x1, P1 ;  /* 0x0000000045457211 */ /* 0x000fe200008f0eff */
[----:B------:R-:W-:Y:S01]  /*9510*/  VIADD R79, R77, UR11 ;  /* 0x0000000b4d4f7c36 */ /* 0x000fe20008000000 */
[----:B------:R-:W-:Y:S01]  /*9520*/  LEA R70, P1, R73, R2, 0x1 ;  /* 0x0000000249467211 */ /* 0x000fe200078208ff */
[----:B------:R-:W0:Y:S01]  /*9530*/  LDTM.x64 R4, tmem[UR10] ;  /* 0x0000000a000479ee */ /* 0x000e220008340000 */
[----:B------:R-:W-:Y:S01]  /*9540*/  LOP3.LUT R86, R3, 0x5, RZ, 0xfc, !PT ;  /* 0x0000000503567812 */ /* 0x000fe200078efcff */
[----:B------:R-:W-:Y:S01]  /*9550*/  VIADD R81, R79, UR11 ;  /* 0x0000000b4f517c36 */ /* 0x000fe20008000000 */
[----:B------:R-:W-:-:S03]  /*9560*/  LOP3.LUT R87, R3, 0x4, RZ, 0xfc, !PT ;  /* 0x0000000403577812 */ /* 0x000fc600078efcff */
[----:B------:R-:W-:-:S04]  /*9570*/  VIADD R83, R81, UR11 ;  /* 0x0000000b51537c36 */ /* 0x000fc80008000000 */
[----:B------:R-:W-:Y:S01]  /*9580*/  VIADD R85, R83, UR11 ;  /* 0x0000000b53557c36 */ /* 0x000fe20008000000 */
[----:B------:R-:W1:Y:S01]  /*9590*/  @!P2 SYNCS.CCTL.IV [UR9+0x4008] ;  /* 0x00400800ff00a9b1 */ /* 0x000e620008000009 */
[----:B------:R-:W-:Y:S01]  /*95a0*/  LEA R74, P2, R77, R2, 0x1 ;  /* 0x000000024d4a7211 */ /* 0x000fe200078408ff */
[----:B------:R-:W-:Y:S01]  /*95b0*/  NOP ;  /* 0x0000000000007918 */ /* 0x000fe20000000000 */
[----:B0-----:R-:W-:Y:S02]  /*95c0*/  F2FP.BF16.F32.PACK_AB R84, R5, R4 ;  /* 0x000000040554723e */ /* 0x001fe400000010ff */
[----:B------:R-:W-:Y:S02]  /*95d0*/  LEA R4, P5, R71, R2, 0x1 ;  /* 0x0000000247047211 */ /* 0x000fe400078a08ff */
[----:B------:R-:W-:Y:S02]  /*95e0*/  F2FP.BF16.F32.PACK_AB R6, R7, R6 ;  /* 0x000000060706723e */ /* 0x000fe400000010ff */
[----:B------:R-:W-:-:S02]  /*95f0*/  LEA.HI.X.SX32 R5, R71, R0, 0x1, P5 ;  /* 0x0000000047057211 */ /* 0x000fc400028f0eff */
[----:B------:R-:W-:Y:S02]  /*9600*/  LEA R72, P5, R75, R2, 0x1 ;  /* 0x000000024b487211 */ /* 0x000fe400078a08ff */
[-C--:B------:R-:W-:Y:S02]  /*9610*/  LEA.HI.X.SX32 R71, R73, R0.reuse, 0x1, P1 ;  /* 0x0000000049477211 */ /* 0x080fe400008f0eff */
[----:B------:R-:W-:Y:S02]  /*9620*/  ISETP.LT.AND P1, PT, R3, UR15, !P0 ;  /* 0x0000000f03007c0c */ /* 0x000fe4000c721270 */
[----:B------:R-:W-:Y:S02]  /*9630*/  LEA.HI.X.SX32 R73, R75, R0, 0x1, P5 ;  /* 0x000000004b497211 */ /* 0x000fe400028f0eff */
[----:B------:R-:W-:Y:S02]  /*9640*/  LEA R76, P5, R79, R2, 0x1 ;  /* 0x000000024f4c7211 */ /* 0x000fe400078a08ff */
[----:B------:R-:W-:-:S02]  /*9650*/  LEA.HI.X.SX32 R75, R77, R0, 0x1, P2 ;  /* 0x000000004d4b7211 */ /* 0x000fc400010f0eff */
[----:B------:R-:W-:Y:S02]  /*9660*/  LEA R78, P2, R81, R2, 0x1 ;  /* 0x00000002514e7211 */ /* 0x000fe400078408ff */
[----:B------:R-:W-:Y:S02]  /*9670*/  LEA.HI.X.SX32 R77, R79, R0, 0x1, P5 ;  /* 0x000000004f4d7211 */ /* 0x000fe400028f0eff */
[----:B------:R-:W-:Y:S01]  /*9680*/  LEA R80, P5, R83, R2, 0x1 ;  /* 0x0000000253507211 */ /* 0x000fe200078a08ff */
[----:B------:R0:W-:Y:S01]  /*9690*/  @P1 STG.E.U16 desc[UR22][R68.64], R84 ;  /* 0x0000005444001986 */ /* 0x0001e2000c101516 */
[----:B------:R-:W-:Y:S02]  /*96a0*/  LEA.HI.X.SX32 R79, R81, R0, 0x1, P2 ;  /* 0x00000000514f7211 */ /* 0x000fe400010f0eff */
[----:B------:R-:W-:Y:S02]  /*96b0*/  LEA R82, P2, R85, R2, 0x1 ;  /* 0x0000000255527211 */ /* 0x000fe400078408ff */
[----:B------:R-:W-:-:S02]  /*96c0*/  LEA.HI.X.SX32 R81, R83, R0, 0x1, P5 ;  /* 0x0000000053517211 */ /* 0x000fc400028f0eff */
[C---:B------:R-:W-:Y:S01]  /*96d0*/  LEA.HI.X.SX32 R83, R85.reuse, R0, 0x1, P2 ;  /* 0x0000000055537211 */ /* 0x040fe200010f0eff */
[----:B------:R-:W-:Y:S01]  /*96e0*/  VIADD R85, R85, UR11 ;  /* 0x0000000b55557c36 */ /* 0x000fe20008000000 */
[----:B------:R-:W-:Y:S02]  /*96f0*/  ISETP.LT.AND P2, PT, R86, UR15, !P0 ;  /* 0x0000000f56007c0c */ /* 0x000fe4000c741270 */
[----:B------:R-:W-:Y:S02]  /*9700*/  ISETP.LT.AND P5, PT, R87, UR15, !P0 ;  /* 0x0000000f57007c0c */ /* 0x000fe4000c7a1270 */
[----:B------:R-:W-:Y:S02]  /*9710*/  LOP3.LUT R86, R3, 0x6, RZ, 0xfc, !PT ;  /* 0x0000000603567812 */ /* 0x000fe400078efcff */
[----:B0-----:R-:W-:Y:S02]  /*9720*/  PRMT R69, R84, 0x7632, R69 ;  /* 0x0000763254457816 */ /* 0x001fe40000000045 */
[----:B------:R-:W-:-:S02]  /*9730*/  ISETP.LT.AND P1, PT, R86, UR15, !P0 ;  /* 0x0000000f56007c0c */ /* 0x000fc4000c721270 */
[----:B------:R-:W-:Y:S01]  /*9740*/  PRMT R86, R6, 0x7610, R86 ;  /* 0x0000761006567816 */ /* 0x000fe20000000056 */
[----:B------:R0:W-:Y:S01]  /*9750*/  @P4 STG.E.U16 desc[UR22][R4.64], R69 ;  /* 0x0000004504004986 */ /* 0x0001e2000c101516 */
[----:B------:R-:W-:Y:S02]  /*9760*/  LOP3.LUT R7, R3, 0x7, RZ, 0xfc, !PT ;  /* 0x0000000703077812 */ /* 0x000fe400078efcff */
[----:B------:R-:W-:Y:S01]  /*9770*/  F2FP.BF16.F32.PACK_AB R8, R9, R8 ;  /* 0x000000080908723e */ /* 0x000fe200000010ff */
[----:B------:R-:W-:Y:S01]  /*9780*/  @P6 STG.E.U16 desc[UR22][R70.64], R86 ;  /* 0x0000005646006986 */ /* 0x000fe2000c101516 */
[----:B------:R-:W-:Y:S02]  /*9790*/  ISETP.LT.AND P4, PT, R7, UR15, !P0 ;  /* 0x0000000f07007c0c */ /* 0x000fe4000c781270 */
[----:B------:R-:W-:Y:S02]  /*97a0*/  F2FP.BF16.F32.PACK_AB R10, R11, R10 ;  /* 0x0000000a0b0a723e */ /* 0x000fe400000010ff */
[----:B------:R-:W-:-:S02]  /*97b0*/  LOP3.LUT R7, R3, 0x8, RZ, 0xfc, !PT ;  /* 0x0000000803077812 */ /* 0x000fc400078efcff */
[----:B------:R-:W-:Y:S02]  /*97c0*/  F2FP.BF16.F32.PACK_AB R12, R13, R12 ;  /* 0x0000000c0d0c723e */ /* 0x000fe400000010ff */
[----:B0-----:R-:W-:Y:S02]  /*97d0*/  PRMT R5, R6, 0x7632, R5 ;  /* 0x0000763206057816 */ /* 0x001fe40000000005 */
[C---:B------:R-:W-:Y:S02]  /*97e0*/  LOP3.LUT R6, R3.reuse, 0x9, RZ, 0xfc, !PT ;  /* 0x0000000903067812 */ /* 0x040fe400078efcff */
[----:B------:R-:W-:Y:S01]  /*97f0*/  LOP3.LUT R4, R3, 0xa, RZ, 0xfc, !PT ;  /* 0x0000000a03047812 */ /* 0x000fe200078efcff */
[----:B------:R0:W-:Y:S01]  /*9800*/  @P3 STG.E.U16 desc[UR22][R72.64], R5 ;  /* 0x0000000548003986 */ /* 0x0001e2000c101516 */
[----:B------:R-:W-:Y:S02]  /*9810*/  ISETP.LT.AND P3, PT, R6, UR15, !P0 ;  /* 0x0000000f06007c0c */ /* 0x000fe4000c761270 */
[----:B------:R-:W-:Y:S01]  /*9820*/  PRMT R6, R8, 0x7632, R6 ;  /* 0x0000763208067816 */ /* 0x000fe20000000006 */
[----:B------:R-:W-:Y:S01]  /*9830*/  @P5 STG.E.U16 desc[UR22][R74.64], R8 ;  /* 0x000000084a005986 */ /* 0x000fe2000c101516 */
[----:B------:R-:W-:-:S02]  /*9840*/  ISETP.LT.AND P5, PT, R4, UR15, !P0 ;  /* 0x0000000f04007c0c */ /* 0x000fc4000c7a1270 */
[----:B------:R-:W-:Y:S01]  /*9850*/  LOP3.LUT R4, R3, 0xb, RZ, 0xfc, !PT ;  /* 0x0000000b03047812 */ /* 0x000fe200078efcff */
[----:B------:R2:W-:Y:S01]  /*9860*/  @P2 STG.E.U16 desc[UR22][R76.64], R6 ;  /* 0x000000064c002986 */ /* 0x0005e2000c101516 */
[----:B------:R-:W-:Y:S02]  /*9870*/  ISETP.LT.AND P6, PT, R7, UR15, !P0 ;  /* 0x0000000f07007c0c */ /* 0x000fe4000c7c1270 */
[----:B------:R-:W-:Y:S01]  /*9880*/  ISETP.LT.AND P2, PT, R4, UR15, !P0 ;  /* 0x0000000f04007c0c */ /* 0x000fe2000c741270 */
[----:B------:R3:W-:Y:S01]  /*9890*/  @P1 STG.E.U16 desc[UR22][R78.64], R10 ;  /* 0x0000000a4e001986 */ /* 0x0007e2000c101516 */
[----:B0-----:R-:W-:Y:S02]  /*98a0*/  PRMT R5, R10, 0x7632, R5 ;  /* 0x000076320a057816 */ /* 0x001fe40000000005 */
[----:B------:R-:W-:Y:S02]  /*98b0*/  LOP3.LUT R4, R3, 0xc, RZ, 0xfc, !PT ;  /* 0x0000000c03047812 */ /* 0x000fe400078efcff */
[----:B------:R-:W-:Y:S01]  /*98c0*/  PRMT R9, R12, 0x7632, R9 ;  /* 0x000076320c097816 */ /* 0x000fe20000000009 */
[----:B------:R0:W-:Y:S01]  /*98d0*/  @P4 STG.E.U16 desc[UR22][R80.64], R5 ;  /* 0x0000000550004986 */ /* 0x0001e2000c101516 */
[----:B------:R-:W-:-:S02]  /*98e0*/  ISETP.LT.AND P1, PT, R4, UR15, !P0 ;  /* 0x0000000f04007c0c */ /* 0x000fc4000c721270 */
[----:B------:R-:W-:Y:S01]  /*98f0*/  LEA R4, P4, R85, R2, 0x1 ;  /* 0x0000000255047211 */ /* 0x000fe200078808ff */
[----:B------:R4:W-:Y:S01]  /*9900*/  @P6 STG.E.U16 desc[UR22][R82.64], R12 ;  /* 0x0000000c52006986 */ /* 0x0009e2000c101516 */
[C---:B--2---:R-:W-:Y:S02]  /*9910*/  LOP3.LUT R6, R3.reuse, 0xd, RZ, 0xfc, !PT ;  /* 0x0000000d03067812 */ /* 0x044fe400078efcff */
[----:B------:R-:W-:Y:S02]  /*9920*/  LOP3.LUT R7, R3, 0xe, RZ, 0xfc, !PT ;  /* 0x0000000e03077812 */ /* 0x000fe400078efcff */
[----:B------:R-:W-:Y:S02]  /*9930*/  F2FP.BF16.F32.PACK_AB R14, R15, R14 ;  /* 0x0000000e0f0e723e */ /* 0x000fe400000010ff */
[----:B---3--:R-:W-:Y:S02]  /*9940*/  LOP3.LUT R10, R3, 0xf, RZ, 0xfc, !PT ;  /* 0x0000000f030a7812 */ /* 0x008fe400078efcff */
[C---:B0-----:R-:W-:Y:S01]  /*9950*/  LEA.HI.X.SX32 R5, R85.reuse, R0, 0x1, P4 ;  /* 0x0000000055057211 */ /* 0x041fe200020f0eff */
[----:B------:R-:W-:Y:S01]  /*9960*/  VIADD R85, R85, UR11 ;  /* 0x0000000b55557c36 */ /* 0x000fe20008000000 */
[----:B------:R-:W-:-:S02]  /*9970*/  ISETP.LT.AND P4, PT, R6, UR15, !P0 ;  /* 0x0000000f06007c0c */ /* 0x000fc4000c781270 */
[----:B----4-:R-:W-:Y:S01]  /*9980*/  PRMT R12, R14, 0x7632, R12 ;  /* 0x000076320e0c7816 */ /* 0x010fe2000000000c */
[C---:B------:R-:W-:Y:S01]  /*9990*/  VIADD R11, R85.reuse, UR11 ;  /* 0x0000000b550b7c36 */ /* 0x040fe20008000000 */
[----:B------:R-:W-:Y:S01]  /*99a0*/  LEA R6, P6, R85, R2, 0x1 ;  /* 0x0000000255067211 */ /* 0x000fe200078c08ff */
[----:B------:R0:W-:Y:S01]  /*99b0*/  @P3 STG.E.U16 desc[UR22][R4.64], R9 ;  /* 0x0000000904003986 */ /* 0x0001e2000c101516 */
[----:B------:R-:W-:Y:S02]  /*99c0*/  ISETP.LT.AND P3, PT, R7, UR15, !P0 ;  /* 0x0000000f07007c0c */ /* 0x000fe4000c761270 */
[----:B------:R-:W-:Y:S02]  /*99d0*/  LEA.HI.X.SX32 R7, R85, R0, 0x1, P6 ;  /* 0x0000000055077211 */ /* 0x000fe400030f0eff */
[----:B------:R-:W-:Y:S02]  /*99e0*/  LEA R8, P6, R11, R2, 0x1 ;  /* 0x000000020b087211 */ /* 0x000fe400078c08ff */
[----:B------:R-:W-:Y:S01]  /*99f0*/  F2FP.BF16.F32.PACK_AB R16, R17, R16 ;  /* 0x000000101110723e */ /* 0x000fe200000010ff */
[----:B------:R2:W-:Y:S01]  /*9a00*/  @P5 STG.E.U16 desc[UR22][R6.64], R14 ;  /* 0x0000000e06005986 */ /* 0x0005e2000c101516 */
[----:B------:R-:W-:-:S02]  /*9a10*/  ISETP.LT.AND P5, PT, R10, UR15, !P0 ;  /* 0x0000000f0a007c0c */ /* 0x000fc4000c7a1270 */
[----:B------:R-:W-:Y:S02]  /*9a20*/  F2FP.BF16.F32.PACK_AB R18, R19, R18 ;  /* 0x000000121312723e */ /* 0x000fe400000010ff */
[C---:B0-----:R-:W-:Y:S01]  /*9a30*/  LEA.HI.X.SX32 R9, R11.reuse, R0, 0x1, P6 ;  /* 0x000000000b097211 */ /* 0x041fe200030f0eff */
[----:B------:R-:W-:Y:S01]  /*9a40*/  VIADD R11, R11, UR11 ;  /* 0x0000000b0b0b7c36 */ /* 0x000fe20008000000 */
[----:B------:R-:W-:Y:S02]  /*9a50*/  LOP3.LUT R5, R3, 0x10, RZ, 0xfc, !PT ;  /* 0x0000001003057812 */ /* 0x000fe400078efcff */
[----:B------:R-:W-:Y:S01]  /*9a60*/  F2FP.BF16.F32.PACK_AB R20, R21, R20 ;  /* 0x000000141514723e */ /* 0x000fe200000010ff */
[C---:B------:R-:W-:Y:S01]  /*9a70*/  VIADD R13, R11.reuse, UR11 ;  /* 0x0000000b0b0d7c36 */ /* 0x040fe20008000000 */
[----:B------:R-:W-:Y:S01]  /*9a80*/  LEA R4, P6, R11, R2, 0x1 ;  /* 0x000000020b047211 */ /* 0x000fe200078c08ff */
[----:B------:R0:W-:Y:S01]  /*9a90*/  @P2 STG.E.U16 desc[UR22][R8.64], R12 ;  /* 0x0000000c08002986 */ /* 0x0001e2000c101516 */
[----:B------:R-:W-:-:S02]  /*9aa0*/  ISETP.LT.AND P2, PT, R5, UR15, !P0 ;  /* 0x0000000f05007c0c */ /* 0x000fc4000c741270 */
[----:B------:R-:W-:Y:S02]  /*9ab0*/  LEA.HI.X.SX32 R5, R11, R0, 0x1, P6 ;  /* 0x000000000b057211 */ /* 0x000fe400030f0eff */
[----:B------:R-:W-:Y:S02]  /*9ac0*/  LEA R10, P6, R13, R2, 0x1 ;  /* 0x000000020d0a7211 */ /* 0x000fe400078c08ff */
[----:B--2---:R-:W-:Y:S01]  /*9ad0*/  LOP3.LUT R6, R3, 0x11, RZ, 0xfc, !PT ;  /* 0x0000001103067812 */ /* 0x004fe200078efcff */
[----:B------:R2:W-:Y:S01]  /*9ae0*/  @P1 STG.E.U16 desc[UR22][R4.64], R16 ;  /* 0x0000001004001986 */ /* 0x0005e2000c101516 */
[C---:B------:R-:W-:Y:S01]  /*9af0*/  LEA.HI.X.SX32 R11, R13.reuse, R0, 0x1, P6 ;  /* 0x000000000d0b7211 */ /* 0x040fe200030f0eff */
[----:B------:R-:W-:Y:S01]  /*9b00*/  VIADD R13, R13, UR11 ;  /* 0x0000000b0d0d7c36 */ /* 0x000fe20008000000 */
[----:B------:R-:W-:Y:S02]  /*9b10*/  ISETP.LT.AND P1, PT, R6, UR15, !P0 ;  /* 0x0000000f06007c0c */ /* 0x000fe4000c721270 */
[----:B0-----:R-:W-:Y:S01]  /*9b20*/  PRMT R9, R16, 0x7632, R9 ;  /* 0x0000763210097816 */ /* 0x001fe20000000009 */
[----:B------:R-:W-:Y:S01]  /*9b30*/  VIADD R15, R13, UR11 ;  /* 0x0000000b0d0f7c36 */ /* 0x000fe20008000000 */
[----:B------:R-:W-:-:S02]  /*9b40*/  LOP3.LUT R7, R3, 0x12, RZ, 0xfc, !PT ;  /* 0x0000001203077812 */ /* 0x000fc400078efcff */
[----:B------:R-:W-:Y:S01]  /*9b50*/  LEA R6, P6, R13, R2, 0x1 ;  /* 0x000000020d067211 */ /* 0x000fe200078c08ff */
[----:B------:R0:W-:Y:S01]  /*9b60*/  @P4 STG.E.U16 desc[UR22][R10.64], R9 ;  /* 0x000000090a004986 */ /* 0x0001e2000c101516 */
[----:B------:R-:W-:Y:S02]  /*9b70*/  ISETP.LT.AND P4, PT, R7, UR15, !P0 ;  /* 0x0000000f07007c0c */ /* 0x000fe4000c781270 */
[----:B------:R-:W-:Y:S02]  /*9b80*/  LEA.HI.X.SX32 R7, R13, R0, 0x1, P6 ;  /* 0x000000000d077211 */ /* 0x000fe400030f0eff */
[----:B------:R-:W-:Y:S02]  /*9b90*/  LEA R8, P6, R15, R2, 0x1 ;  /* 0x000000020f087211 */ /* 0x000fe400078c08ff */
[C---:B--2---:R-:W-:Y:S01]  /*9ba0*/  LOP3.LUT R4, R3.reuse, 0x13, RZ, 0xfc, !PT ;  /* 0x0000001303047812 */ /* 0x044fe200078efcff */
[----:B------:R2:W-:Y:S01]  /*9bb0*/  @P3 STG.E.U16 desc[UR22][R6.64], R18 ;  /* 0x0000001206003986 */ /* 0x0005e2000c101516 */
[----:B------:R-:W-:-:S02]  /*9bc0*/  LOP3.LUT R5, R3, 0x14, RZ, 0xfc, !PT ;  /* 0x0000001403057812 */ /* 0x000fc400078efcff */
[----:B------:R-:W-:Y:S02]  /*9bd0*/  ISETP.LT.AND P3, PT, R4, UR15, !P0 ;  /* 0x0000000f04007c0c */ /* 0x000fe4000c761270 */
[C---:B0-----:R-:W-:Y:S01]  /*9be0*/  LEA.HI.X.SX32 R9, R15.reuse, R0, 0x1, P6 ;  /* 0x000000000f097211 */ /* 0x041fe200030f0eff */
[----:B------:R-:W-:Y:S01]  /*9bf0*/  VIADD R15, R15, UR11 ;  /* 0x0000000b0f0f7c36 */ /* 0x000fe20008000000 */
[----:B------:R-:W-:Y:S02]  /*9c00*/  PRMT R11, R18, 0x7632, R11 ;  /* 0x00007632120b7816 */ /* 0x000fe4000000000b */
[----:B------:R-:W-:Y:S01]  /*9c10*/  F2FP.BF16.F32.PACK_AB R22, R23, R22 ;  /* 0x000000161716723e */ /* 0x000fe200000010ff */
[C---:B------:R-:W-:Y:S01]  /*9c20*/  VIADD R13, R15.reuse, UR11 ;  /* 0x0000000b0f0d7c36 */ /* 0x040fe20008000000 */
[----:B------:R-:W-:Y:S01]  /*9c30*/  LEA R4, P6, R15, R2, 0x1 ;  /* 0x000000020f047211 */ /* 0x000fe200078c08ff */
[----:B------:R0:W-:Y:S01]  /*9c40*/  @P5 STG.E.U16 desc[UR22][R8.64], R11 ;  /* 0x0000000b08005986 */ /* 0x0001e2000c101516 */
[----:B------:R-:W-:-:S02]  /*9c50*/  ISETP.LT.AND P5, PT, R5, UR15, !P0 ;  /* 0x0000000f05007c0c */ /* 0x000fc4000c7a1270 */
[----:B------:R-:W-:Y:S02]  /*9c60*/  LEA.HI.X.SX32 R5, R15, R0, 0x1, P6 ;  /* 0x000000000f057211 */ /* 0x000fe400030f0eff */
[----:B------:R-:W-:Y:S02]  /*9c70*/  LEA R10, P6, R13, R2, 0x1 ;  /* 0x000000020d0a7211 */ /* 0x000fe400078c08ff */
[C---:B--2---:R-:W-:Y:S01]  /*9c80*/  LOP3.LUT R6, R3.reuse, 0x15, RZ, 0xfc, !PT ;  /* 0x0000001503067812 */ /* 0x044fe200078efcff */
[----:B------:R2:W-:Y:S01]  /*9c90*/  @P2 STG.E.U16 desc[UR22][R4.64], R20 ;  /* 0x0000001404002986 */ /* 0x0005e2000c101516 */
[----:B------:R-:W-:Y:S02]  /*9ca0*/  LOP3.LUT R7, R3, 0x16, RZ, 0xfc, !PT ;  /* 0x0000001603077812 */ /* 0x000fe400078efcff */
[----:B------:R-:W-:Y:S02]  /*9cb0*/  ISETP.LT.AND P2, PT, R6, UR15, !P0 ;  /* 0x0000000f06007c0c */ /* 0x000fe4000c741270 */
[C---:B0-----:R-:W-:Y:S01]  /*9cc0*/  LEA.HI.X.SX32 R11, R13.reuse, R0, 0x1, P6 ;  /* 0x000000000d0b7211 */ /* 0x041fe200030f0eff */
[----:B------:R-:W-:Y:S01]  /*9cd0*/  VIADD R13, R13, UR11 ;  /* 0x0000000b0d0d7c36 */ /* 0x000fe20008000000 */
[----:B------:R-:W-:-:S02]  /*9ce0*/  PRMT R9, R20, 0x7632, R9 ;  /* 0x0000763214097816 */ /* 0x000fc40000000009 */
[----:B------:R-:W-:Y:S01]  /*9cf0*/  F2FP.BF16.F32.PACK_AB R24, R25, R24 ;  /* 0x000000181918723e */ /* 0x000fe200000010ff */
[C---:B------:R-:W-:Y:S01]  /*9d00*/  VIADD R15, R13.reuse, UR11 ;  /* 0x0000000b0d0f7c36 */ /* 0x040fe20008000000 */
        /* <DEDUP_REMOVED lines=232> */
[----:B------:R-:W-:Y:S02]  /*ab90*/  F2FP.BF16.F32.PACK_AB R58, R59, R58 ;  /* 0x0000003a3b3a723e */ /* 0x000fe400000010ff */
[C---:B0-----:R-:W-:Y:S01]  /*aba0*/  LEA.HI.X.SX32 R9, R15.reuse, R0, 0x1, P6 ;  /* 0x000000000f097211 */ /* 0x041fe200030f0eff */
[----:B------:R-:W-:Y:S01]  /*abb0*/  VIADD R15, R15, UR11 ;  /* 0x0000000b0f0f7c36 */ /* 0x000fe20008000000 */
[----:B------:R-:W-:Y:S02]  /*abc0*/  PRMT R11, R54, 0x7632, R11 ;  /* 0x00007632360b7816 */ /* 0x000fe4000000000b */
[----:B------:R-:W-:Y:S01]  /*abd0*/  ISETP.LT.AND P6, PT, R4, UR15, !P0 ;  /* 0x0000000f04007c0c */ /* 0x000fe2000c7c1270 */
[C---:B------:R-:W-:Y:S01]  /*abe0*/  VIADD R13, R15.reuse, UR11 ;  /* 0x0000000b0f0d7c36 */ /* 0x040fe20008000000 */
[----:B------:R-:W-:Y:S01]  /*abf0*/  LEA R4, P5, R15, R2, 0x1 ;  /* 0x000000020f047211 */ /* 0x000fe200078a08ff */
[----:B------:R0:W-:Y:S01]  /*ac00*/  @P2 STG.E.U16 desc[UR22][R8.64], R11 ;  /* 0x0000000b08002986 */ /* 0x0001e2000c101516 */
[----:B------:R-:W-:-:S02]  /*ac10*/  ISETP.LT.AND P2, PT, R5, UR15, !P0 ;  /* 0x0000000f05007c0c */ /* 0x000fc4000c741270 */
[----:B------:R-:W-:Y:S02]  /*ac20*/  LEA.HI.X.SX32 R5, R15, R0, 0x1, P5 ;  /* 0x000000000f057211 */ /* 0x000fe400028f0eff */
[----:B------:R-:W-:Y:S02]  /*ac30*/  LEA R10, P5, R13, R2, 0x1 ;  /* 0x000000020d0a7211 */ /* 0x000fe400078a08ff */
[----:B--2---:R-:W-:Y:S01]  /*ac40*/  PRMT R7, R56, 0x7632, R7 ;  /* 0x0000763238077816 */ /* 0x004fe20000000007 */
[----:B------:R-:W-:Y:S01]  /*ac50*/  @P1 STG.E.U16 desc[UR22][R4.64], R56 ;  /* 0x0000003804001986 */ /* 0x000fe2000c101516 */
[----:B------:R-:W-:Y:S02]  /*ac60*/  LOP3.LUT R6, R3, 0x39, RZ, 0xfc, !PT ;  /* 0x0000003903067812 */ /* 0x000fe400078efcff */
[----:B------:R-:W-:Y:S02]  /*ac70*/  F2FP.BF16.F32.PACK_AB R60, R61, R60 ;  /* 0x0000003c3d3c723e */ /* 0x000fe400000010ff */
[C---:B0-----:R-:W-:Y:S01]  /*ac80*/  LEA.HI.X.SX32 R11, R13.reuse, R0, 0x1, P5 ;  /* 0x000000000d0b7211 */ /* 0x041fe200028f0eff */
[----:B------:R-:W-:Y:S01]  /*ac90*/  VIADD R13, R13, UR11 ;  /* 0x0000000b0d0d7c36 */ /* 0x000fe20008000000 */
[----:B------:R-:W-:-:S02]  /*aca0*/  ISETP.LT.AND P1, PT, R6, UR15, !P0 ;  /* 0x0000000f06007c0c */ /* 0x000fc4000c721270 */
[----:B------:R-:W-:Y:S01]  /*acb0*/  LOP3.LUT R9, R3, 0x3a, RZ, 0xfc, !PT ;  /* 0x0000003a03097812 */ /* 0x000fe200078efcff */
[----:B------:R0:W-:Y:S01]  /*acc0*/  @P4 STG.E.U16 desc[UR22][R10.64], R7 ;  /* 0x000000070a004986 */ /* 0x0001e2000c101516 */
[----:B------:R-:W-:Y:S02]  /*acd0*/  LEA R6, P4, R13, R2, 0x1 ;  /* 0x000000020d067211 */ /* 0x000fe400078808ff */
[----:B------:R-:W-:Y:S02]  /*ace0*/  ISETP.LT.AND P5, PT, R9, UR15, !P0 ;  /* 0x0000000f09007c0c */ /* 0x000fe4000c7a1270 */
[C---:B------:R-:W-:Y:S02]  /*acf0*/  LOP3.LUT R8, R3.reuse, 0x3b, RZ, 0xfc, !PT ;  /* 0x0000003b03087812 */ /* 0x040fe400078efcff */
[----:B------:R-:W-:Y:S02]  /*ad00*/  LOP3.LUT R14, R3, 0x3e, RZ, 0xfc, !PT ;  /* 0x0000003e030e7812 */ /* 0x000fe400078efcff */
[----:B------:R-:W-:-:S02]  /*ad10*/  F2FP.BF16.F32.PACK_AB R62, R63, R62 ;  /* 0x0000003e3f3e723e */ /* 0x000fc400000010ff */
[----:B------:R-:W-:Y:S02]  /*ad20*/  F2FP.BF16.F32.PACK_AB R64, R65, R64 ;  /* 0x000000404140723e */ /* 0x000fe400000010ff */
[C---:B0-----:R-:W-:Y:S01]  /*ad30*/  LEA.HI.X.SX32 R7, R13.reuse, R0, 0x1, P4 ;  /* 0x000000000d077211 */ /* 0x041fe200020f0eff */
[----:B------:R-:W-:Y:S01]  /*ad40*/  VIADD R13, R13, UR11 ;  /* 0x0000000b0d0d7c36 */ /* 0x000fe20008000000 */
[----:B------:R-:W-:Y:S02]  /*ad50*/  ISETP.LT.AND P4, PT, R8, UR15, !P0 ;  /* 0x0000000f08007c0c */ /* 0x000fe4000c781270 */
[----:B------:R-:W-:Y:S01]  /*ad60*/  LOP3.LUT R10, R3, 0x3c, RZ, 0xfc, !PT ;  /* 0x0000003c030a7812 */ /* 0x000fe200078efcff */
[----:B------:R0:W-:Y:S01]  /*ad70*/  @P3 STG.E.U16 desc[UR22][R6.64], R58 ;  /* 0x0000003a06003986 */ /* 0x0001e2000c101516 */
[C---:B------:R-:W-:Y:S01]  /*ad80*/  LEA R4, P3, R13.reuse, R2, 0x1 ;  /* 0x000000020d047211 */ /* 0x040fe200078608ff */
[----:B------:R-:W-:Y:S01]  /*ad90*/  VIADD R9, R13, UR11 ;  /* 0x0000000b0d097c36 */ /* 0x000fe20008000000 */
[----:B------:R-:W-:-:S02]  /*ada0*/  F2FP.BF16.F32.PACK_AB R66, R67, R66 ;  /* 0x000000424342723e */ /* 0x000fc400000010ff */
[----:B------:R-:W-:Y:S01]  /*adb0*/  LEA.HI.X.SX32 R5, R13, R0, 0x1, P3 ;  /* 0x000000000d057211 */ /* 0x000fe200018f0eff */
[C---:B------:R-:W-:Y:S01]  /*adc0*/  VIADD R11, R9.reuse, UR11 ;  /* 0x0000000b090b7c36 */ /* 0x040fe20008000000 */
[----:B------:R-:W-:-:S03]  /*add0*/  LEA R8, P3, R9, R2, 0x1 ;  /* 0x0000000209087211 */ /* 0x000fc600078608ff */
[----:B------:R-:W-:Y:S01]  /*ade0*/  VIADD R13, R11, UR11 ;  /* 0x0000000b0b0d7c36 */ /* 0x000fe20008000000 */
[----:B------:R-:W-:Y:S02]  /*adf0*/  LEA.HI.X.SX32 R9, R9, R0, 0x1, P3 ;  /* 0x0000000009097211 */ /* 0x000fe400018f0eff */
[----:B0-----:R-:W-:Y:S01]  /*ae00*/  PRMT R7, R58, 0x7632, R7 ;  /* 0x000076323a077816 */ /* 0x001fe20000000007 */
[----:B------:R-:W-:Y:S01]  /*ae10*/  VIADD R15, R13, UR11 ;  /* 0x0000000b0d0f7c36 */ /* 0x000fe20008000000 */
[----:B------:R-:W-:Y:S02]  /*ae20*/  ISETP.LT.AND P3, PT, R10, UR15, !P0 ;  /* 0x0000000f0a007c0c */ /* 0x000fe4000c761270 */
[----:B------:R-:W-:Y:S01]  /*ae30*/  LOP3.LUT R10, R3, 0x3d, RZ, 0xfc, !PT ;  /* 0x0000003d030a7812 */ /* 0x000fe200078efcff */
[----:B------:R0:W-:Y:S01]  /*ae40*/  @P6 STG.E.U16 desc[UR22][R4.64], R7 ;  /* 0x0000000704006986 */ /* 0x0001e2000c101516 */
[----:B------:R-:W-:Y:S01]  /*ae50*/  LEA R6, P6, R11, R2, 0x1 ;  /* 0x000000020b067211 */ /* 0x000fe200078c08ff */
[----:B------:R-:W-:-:S02]  /*ae60*/  VIADD R17, R15, UR11 ;  /* 0x0000000b0f117c36 */ /* 0x000fc40008000000 */
[----:B------:R2:W-:Y:S01]  /*ae70*/  @P2 STG.E.U16 desc[UR22][R8.64], R60 ;  /* 0x0000003c08002986 */ /* 0x0005e2000c101516 */
[----:B------:R-:W-:Y:S02]  /*ae80*/  ISETP.LT.AND P2, PT, R10, UR15, !P0 ;  /* 0x0000000f0a007c0c */ /* 0x000fe4000c741270 */
[----:B0-----:R-:W-:Y:S02]  /*ae90*/  LEA.HI.X.SX32 R7, R11, R0, 0x1, P6 ;  /* 0x000000000b077211 */ /* 0x001fe400030f0eff */
[----:B------:R-:W-:Y:S02]  /*aea0*/  PRMT R5, R60, 0x7632, R5 ;  /* 0x000076323c057816 */ /* 0x000fe40000000005 */
[----:B------:R-:W-:-:S03]  /*aeb0*/  LEA R10, P6, R13, R2, 0x1 ;  /* 0x000000020d0a7211 */ /* 0x000fc600078c08ff */
[----:B------:R0:W-:Y:S01]  /*aec0*/  @P1 STG.E.U16 desc[UR22][R6.64], R5 ;  /* 0x0000000506001986 */ /* 0x0001e2000c101516 */
[----:B------:R-:W-:Y:S01]  /*aed0*/  LEA.HI.X.SX32 R11, R13, R0, 0x1, P6 ;  /* 0x000000000d0b7211 */ /* 0x000fe200030f0eff */
[----:B------:R-:W-:Y:S01]  /*aee0*/  VIADD R13, R17, UR11 ;  /* 0x0000000b110d7c36 */ /* 0x000fe20008000000 */
[-C--:B------:R-:W-:Y:S02]  /*aef0*/  LEA R4, P1, R15, R2.reuse, 0x1 ;  /* 0x000000020f047211 */ /* 0x080fe400078208ff */
[C---:B--2---:R-:W-:Y:S01]  /*af00*/  LEA R8, P6, R17.reuse, R2, 0x1 ;  /* 0x0000000211087211 */ /* 0x044fe200078c08ff */
[----:B------:R-:W-:Y:S03]  /*af10*/  @P5 STG.E.U16 desc[UR22][R10.64], R62 ;  /* 0x0000003e0a005986 */ /* 0x000fe6000c101516 */
[----:B------:R-:W-:Y:S02]  /*af20*/  LEA.HI.X.SX32 R9, R17, R0, 0x1, P6 ;  /* 0x0000000011097211 */ /* 0x000fe400030f0eff */
[----:B------:R-:W-:-:S02]  /*af30*/  LEA R12, P6, R13, R2, 0x1 ;  /* 0x000000020d0c7211 */ /* 0x000fc400078c08ff */
[-C--:B0-----:R-:W-:Y:S01]  /*af40*/  LEA.HI.X.SX32 R5, R15, R0.reuse, 0x1, P1 ;  /* 0x000000000f057211 */ /* 0x081fe200008f0eff */
[----:B------:R-:W-:Y:S01]  /*af50*/  VIADD R15, R13, UR11 ;  /* 0x0000000b0d0f7c36 */ /* 0x000fe20008000000 */
[----:B------:R-:W-:Y:S02]  /*af60*/  LOP3.LUT R7, R3, 0x3f, RZ, 0xfc, !PT ;  /* 0x0000003f03077812 */ /* 0x000fe400078efcff */
[----:B------:R-:W-:Y:S01]  /*af70*/  LEA.HI.X.SX32 R13, R13, R0, 0x1, P6 ;  /* 0x000000000d0d7211 */ /* 0x000fe200030f0eff */
[C---:B------:R-:W-:Y:S01]  /*af80*/  VIADD R3, R15.reuse, UR11 ;  /* 0x0000000b0f037c36 */ /* 0x040fe20008000000 */
[----:B------:R-:W-:Y:S02]  /*af90*/  LEA R6, P6, R15, R2, 0x1 ;  /* 0x000000020f067211 */ /* 0x000fe400078c08ff */
[----:B------:R-:W-:Y:S02]  /*afa0*/  ISETP.LT.AND P1, PT, R14, UR15, !P0 ;  /* 0x0000000f0e007c0c */ /* 0x000fe4000c721270 */
[----:B------:R-:W-:-:S02]  /*afb0*/  ISETP.LT.AND P0, PT, R7, UR15, !P0 ;  /* 0x0000000f07007c0c */ /* 0x000fc4000c701270 */
[----:B------:R-:W-:Y:S02]  /*afc0*/  LEA.HI.X.SX32 R7, R15, R0, 0x1, P6 ;  /* 0x000000000f077211 */ /* 0x000fe400030f0eff */
[----:B------:R-:W-:-:S04]  /*afd0*/  LEA R2, P6, R3, R2, 0x1 ;  /* 0x0000000203027211 */ /* 0x000fc800078c08ff */
[----:B------:R-:W-:Y:S02]  /*afe0*/  LEA.HI.X.SX32 R3, R3, R0, 0x1, P6 ;  /* 0x0000000003037211 */ /* 0x000fe400030f0eff */
[----:B------:R-:W-:-:S05]  /*aff0*/  PRMT R0, R62, 0x7632, R0 ;  /* 0x000076323e007816 */ /* 0x000fca0000000000 */
[----:B------:R0:W-:Y:S04]  /*b000*/  @P4 STG.E.U16 desc[UR22][R4.64], R0 ;  /* 0x0000000004004986 */ /* 0x0001e8000c101516 */
[----:B------:R2:W-:Y:S01]  /*b010*/  @P3 STG.E.U16 desc[UR22][R8.64], R64 ;  /* 0x0000004008003986 */ /* 0x0005e2000c101516 */
[----:B0-----:R-:W-:Y:S02]  /*b020*/  PRMT R5, R64, 0x7632, R5 ;  /* 0x0000763240057816 */ /* 0x001fe40000000005 */
[----:B--2---:R-:W-:-:S03]  /*b030*/  PRMT R9, R66, 0x7632, R9 ;  /* 0x0000763242097816 */ /* 0x004fc60000000009 */
[----:B------:R0:W-:Y:S04]  /*b040*/  @P2 STG.E.U16 desc[UR22][R12.64], R5 ;  /* 0x000000050c002986 */ /* 0x0001e8000c101516 */
[----:B------:R0:W-:Y:S04]  /*b050*/  @P1 STG.E.U16 desc[UR22][R6.64], R66 ;  /* 0x0000004206001986 */ /* 0x0001e8000c101516 */
[----:B------:R0:W-:Y:S01]  /*b060*/  @P0 STG.E.U16 desc[UR22][R2.64], R9 ;  /* 0x0000000902000986 */ /* 0x0001e2000c101516 */
[----:B-1----:R-:W-:Y:S06]  /*b070*/  BAR.SYNC.DEFER_BLOCKING 0x0 ;  /* 0x0000000000007b1d */ /* 0x002fec0000010000 */
[----:B------:R-:W-:Y:S05]  /*b080*/  BRA.U UP0, `(.L_x_14) ;  /* 0x0000000100a07547 */ /* 0x000fea000b800000 */
[----:B------:R-:W1:Y:S01]  /*b090*/  S2UR UR6, SR_CgaCtaId ;  /* 0x00000000000679c3 */ /* 0x000e620000008800 */
[----:B------:R-:W-:Y:S01]  /*b0a0*/  NOP ;  /* 0x0000000000007918 */ /* 0x000fe20000000000 */
[----:B------:R-:W-:Y:S01]  /*b0b0*/  UMOV UR4, 0x50 ;  /* 0x0000005000047882 */ /* 0x000fe20000000000 */
[----:B------:R-:W-:Y:S02]  /*b0c0*/  IMAD.U32 R0, RZ, RZ, UR8 ;  /* 0x00000008ff007e24 */ /* 0x000fe4000f8e00ff */
[----:B0-----:R-:W-:Y:S02]  /*b0d0*/  IMAD.MOV.U32 R3, RZ, RZ, 0xf ;  /* 0x0000000fff037424 */ /* 0x001fe400078e00ff */
[----:B------:R-:W-:Y:S01]  /*b0e0*/  IMAD.MOV.U32 R7, RZ, RZ, 0x1 ;  /* 0x00000001ff077424 */ /* 0x000fe200078e00ff */
[----:B------:R-:W-:-:S04]  /*b0f0*/  LOP3.LUT R0, R0, 0xffff, RZ, 0xc0, !PT ;  /* 0x0000ffff00007812 */ /* 0x000fc800078ec0ff */
[----:B------:R-:W-:-:S05]  /*b100*/  SHF.R.U32.HI R0, RZ, 0x5, R0 ;  /* 0x00000005ff007819 */ /* 0x000fca0000011600 */
[----:B------:R-:W-:Y:S01]  /*b110*/  VIADD R2, R0, 0x10 ;  /* 0x0000001000027836 */ /* 0x000fe20000000000 */
[----:B------:R-:W-:Y:S01]  /*b120*/  SHF.L.U32 R0, R3, R0, RZ ;  /* 0x0000000003007219 */ /* 0x000fe200000006ff */
[----:B-1----:R-:W-:-:S03]  /*b130*/  ULEA UR6, UR6, UR4, 0x18 ;  /* 0x0000000406067291 */ /* 0x002fc6000f8ec0ff */
[----:B------:R-:W-:-:S04]  /*b140*/  SHF.L.U32 R3, R7, R2, RZ ;  /* 0x0000000207037219 */ /* 0x000fc800000006ff */
[----:B------:R-:W-:Y:S02]  /*b150*/  LOP3.LUT R0, R3, R0, RZ, 0xfc, !PT ;  /* 0x0000000003007212 */ /* 0x000fe400078efcff */
[----:B------:R-:W0:Y:S02]  /*b160*/  LDS R5, [UR6] ;  /* 0x00000006ff057984 */ /* 0x000e240008000800 */
[C---:B------:R-:W-:Y:S02]  /*b170*/  LOP3.LUT R2, R0.reuse, 0xffff, RZ, 0xc0, !PT ;  /* 0x0000ffff00027812 */ /* 0x040fe400078ec0ff */
[----:B0-----:R-:W-:-:S04]  /*b180*/  LOP3.LUT R3, R0, 0xffff, R5, 0x80, !PT ;  /* 0x0000ffff00037812 */ /* 0x001fc800078e8005 */
[----:B------:R-:W-:-:S13]  /*b190*/  ISETP.NE.AND P0, PT, R3, R2, PT ;  /* 0x000000020300720c */ /* 0x000fda0003f05270 */
[----:B------:R-:W-:Y:S05]  /*b1a0*/  @P0 BRA `(.L_x_15) ;  /* 0x0000000000500947 */ /* 0x000fea0003800000 */
[----:B------:R-:W-:Y:S02]  /*b1b0*/  SHF.R.U32.HI R5, RZ, 0x10, R5 ;  /* 0x00000010ff057819 */ /* 0x000fe40000011605 */
[----:B------:R-:W-:-:S04]  /*b1c0*/  SHF.R.U32.HI R2, RZ, 0x10, R0 ;  /* 0x00000010ff027819 */ /* 0x000fc80000011600 */
[----:B------:R-:W-:-:S04]  /*b1d0*/  LOP3.LUT R5, R5, R2, RZ, 0xc0, !PT ;  /* 0x0000000205057212 */ /* 0x000fc800078ec0ff */
[----:B------:R-:W-:-:S13]  /*b1e0*/  ISETP.NE.AND P0, PT, R5, R2, PT ;  /* 0x000000020500720c */ /* 0x000fda0003f05270 */
[----:B------:R-:W-:Y:S05]  /*b1f0*/  @P0 BRA `(.L_x_16) ;  /* 0x0000000000300947 */ /* 0x000fea0003800000 */
[----:B------:R-:W-:Y:S01]  /*b200*/  R2UR UR4, R0 ;  /* 0x00000000000472ca */ /* 0x000fe200000e0000 */
[----:B------:R-:W-:Y:S01]  /*b210*/  VOTEU.ANY UR5, UPT, PT ;  /* 0x0000000000057886 */ /* 0x000fe200038e0100 */
[----:B------:R-:W0:Y:S01]  /*b220*/  S2R R0, SR_LANEID ;  /* 0x0000000000007919 */ /* 0x000e220000000000 */
[----:B------:R-:W-:-:S10]  /*b230*/  UFLO.U32 UR5, UR5 ;  /* 0x00000005000572bd */ /* 0x000fd400080e0000 */
[----:B------:R-:W-:-:S06]  /*b240*/  ULOP3.LUT UR4, URZ, UR4, URZ, 0x33, !UPT ;  /* 0x00000004ff047292 */ /* 0x000fcc000f8e33ff */
[----:B------:R-:W-:-:S04]  /*b250*/  IMAD.U32 R2, RZ, RZ, UR4 ;  /* 0x00000004ff027e24 */ /* 0x000fc8000f8e00ff */
[----:B------:R-:W1:Y:S02]  /*b260*/  REDUX UR7, R2 ;  /* 0x00000000020773c4 */ /* 0x000e640000000000 */
[----:B------:R2:W-:Y:S01]  /*b270*/  UTCATOMSWS.AND URZ, UR4 ;  /* 0x0000000400ff79e3 */ /* 0x0005e20008000000 */
[----:B0-----:R-:W-:Y:S01]  /*b280*/  ISETP.EQ.U32.AND P0, PT, R0, UR5, PT ;  /* 0x0000000500007c0c */ /* 0x001fe2000bf02070 */
[----:B-1----:R-:W-:-:S12]  /*b290*/  IMAD.U32 R0, RZ, RZ, UR7 ;  /* 0x00000007ff007e24 */ /* 0x002fd8000f8e00ff */
[----:B------:R2:W-:Y:S01]  /*b2a0*/  @P0 ATOMS.AND RZ, [UR6], R0 ;  /* 0x00000000ffff098c */ /* 0x0005e2000a800006 */
[----:B------:R-:W-:Y:S05]  /*b2b0*/  BRA `(.L_x_14) ;  /* 0x0000000000147947 */ /* 0x000fea0003800000 */
.L_x_16:
[----:B------:R-:W-:-:S07]  /*b2c0*/  MOV R2, 0xb2e0 ;  /* 0x0000b2e000027802 */ /* 0x000fce0000000f00 */
[----:B------:R-:W-:Y:S05]  /*b2d0*/  CALL.REL.NOINC `($__internal_0_$__cuda_sm10x_tcgen05_guardrail_trap_col_being_dealloced_not_returned_by_alloc) ;  /* 0x00000000002c7944 */ /* 0x000fea0003c00000 */
[----:B------:R-:W-:Y:S05]  /*b2e0*/  BRA `(.L_x_14) ;  /* 0x0000000000087947 */ /* 0x000fea0003800000 */
.L_x_15:
[----:B------:R-:W-:-:S07]  /*b2f0*/  MOV R2, 0xb310 ;  /* 0x0000b31000027802 */ /* 0x000fce0000000f00 */
[----:B------:R-:W-:Y:S05]  /*b300*/  CALL.REL.NOINC `($__internal_2_$__cuda_sm10x_tcgen05_guardrail_trap_unallocated_columns_being_dealloced) ;  /* 0x0000000000387944 */ /* 0x000fea0003c00000 */
.L_x_14:
[----:B------:R-:W-:Y:S01]  /*b310*/  NOP ;  /* 0x0000000000007918 */ /* 0x000fe20000000000 */
[----:B--2---:R-:W-:Y:S05]  /*b320*/  EXIT ;  /* 0x000000000000794d */ /* 0x004fea0003800000 */
.L_x_9:
[----:B------:R-:W0:Y:S02]  /*b330*/  SYNCS.PHASECHK.TRANS64.TRYWAIT P1, [UR6], R12 ;  /* 0x0000000cff0075a7 */ /* 0x000e240008021106 */
[----:B0-----:R-:W-:Y:S05]  /*b340*/  @!P1 BRA `(.L_x_9) ;  /* 0xfffffffc00f89947 */ /* 0x001fea000383ffff */
[----:B------:R-:W-:Y:S05]  /*b350*/  BRA `(.L_x_17) ;  /* 0xffffffd0009c7947 */ /* 0x000fea000383ffff */
.L_x_13:
[----:B------:R-:W0:Y:S02]  /*b360*/  SYNCS.PHASECHK.TRANS64.TRYWAIT P0, [UR6], R4 ;  /* 0x00000004ff0075a7 */ /* 0x000e240008001106 */
[----:B0-----:R-:W-:Y:S05]  /*b370*/  @!P0 BRA `(.L_x_13) ;  /* 0xfffffffc00f88947 */ /* 0x001fea000383ffff */
[----:B------:R-:W-:Y:S05]  /*b380*/  BRA `(.L_x_12) ;  /* 0xffffffe000087947 */ /* 0x000fea000383ffff */
        .weak           $__internal_0_$__cuda_sm10x_tcgen05_guardrail_trap_col_being_dealloced_not_returned_by_alloc
        .type           $__internal_0_$__cuda_sm10x_tcgen05_guardrail_trap_col_being_dealloced_not_returned_by_alloc,@function
        .size           $__internal_0_$__cuda_sm10x_tcgen05_guardrail_trap_col_being_dealloced_not_returned_by_alloc,($__internal_1_$__cuda_sm10x_tcgen05_guardrail_trap_phase_invalid_during_alloc - $__internal_0_$__cuda_sm10x_tcgen05_guardrail_trap_col_being_dealloced_not_returned_by_alloc)
$__internal_0_$__cuda_sm10x_tcgen05_guardrail_trap_col_being_dealloced_not_returned_by_alloc:
[----:B------:R-:W-:Y:S05]  /*b390*/  BPT.TRAP 0x1 ;  /* 0x000000040000795c */ /* 0x000fea0000300000 */
[----:B------:R-:W-:-:S04]  /*b3a0*/  IMAD.MOV.U32 R3, RZ, RZ, 0x0 ;  /* 0x00000000ff037424 */ /* 0x000fc800078e00ff */
[----:B------:R-:W-:Y:S05]  /*b3b0*/  RET.REL.NODEC R2 `(matmul_kernel) ;  /* 0xffffff4c02107950 */ /* 0x000fea0003c3ffff */
        .weak           $__internal_1_$__cuda_sm10x_tcgen05_guardrail_trap_phase_invalid_during_alloc
        .type           $__internal_1_$__cuda_sm10x_tcgen05_guardrail_trap_phase_invalid_during_alloc,@function
        .size           $__internal_1_$__cuda_sm10x_tcgen05_guardrail_trap_phase_invalid_during_alloc,($__internal_2_$__cuda_sm10x_tcgen05_guardrail_trap_unallocated_columns_being_dealloced - $__internal_1_$__cuda_sm10x_tcgen05_guardrail_trap_phase_invalid_during_alloc)
$__internal_1_$__cuda_sm10x_tcgen05_guardrail_trap_phase_invalid_during_alloc:
[----:B------:R-:W-:Y:S05]  /*b3c0*/  BPT.TRAP 0x1 ;  /* 0x000000040000795c */ /* 0x000fea0000300000 */
[----:B------:R-:W-:-:S04]  /*b3d0*/  IMAD.MOV.U32 R5, RZ, RZ, 0x0 ;  /* 0x00000000ff057424 */ /* 0x000fc800078e00ff */
[----:B------:R-:W-:Y:S05]  /*b3e0*/  RET.REL.NODEC R4 `(matmul_kernel) ;  /* 0xffffff4c04047950 */ /* 0x000fea0003c3ffff */
        .weak           $__internal_2_$__cuda_sm10x_tcgen05_guardrail_trap_unallocated_columns_being_dealloced
        .type           $__internal_2_$__cuda_sm10x_tcgen05_guardrail_trap_unallocated_columns_being_dealloced,@function
        .size           $__internal_2_$__cuda_sm10x_tcgen05_guardrail_trap_unallocated_columns_being_dealloced,(.L_x_21 - $__internal_2_$__cuda_sm10x_tcgen05_guardrail_trap_unallocated_columns_being_dealloced)
$__internal_2_$__cuda_sm10x_tcgen05_guardrail_trap_unallocated_columns_being_dealloced:
[----:B------:R-:W-:Y:S05]  /*b3f0*/  BPT.TRAP 0x1 ;  /* 0x000000040000795c */ /* 0x000fea0000300000 */
[----:B------:R-:W-:-:S04]  /*b400*/  IMAD.MOV.U32 R3, RZ, RZ, 0x0 ;  /* 0x00000000ff037424 */ /* 0x000fc800078e00ff */
[----:B------:R-:W-:Y:S05]  /*b410*/  RET.REL.NODEC R2 `(matmul_kernel) ;  /* 0xffffff4802f87950 */ /* 0x000fea0003c3ffff */
.L_x_18:
[----:B------:R-:W-:-:S00]  /*b420*/  BRA `(.L_x_18) ;  /* 0xfffffffc00fc7947 */ /* 0x000fc0000383ffff */
[----:B------:R-:W-:-:S00]  /*b430*/  NOP ;  /* 0x0000000000007918 */ /* 0x000fc00000000000 */
        /* <DEDUP_REMOVED lines=12> */
.L_x_21:


//--------------------- .nv.shared.matmul_kernel  --------------------------
	.section	.nv.shared.matmul_kernel,"aw",@nobits
	.sectionflags	@""
	.align	16
	.zero		1024


//--------------------- .nv.shared.reserved.0     --------------------------
	.section	.nv.shared.reserved.0,"aw",@nobits
	.align	8
	.weak		__nv_reservedSMEM_offset_0_alias
	.size		__nv_reservedSMEM_offset_0_alias, 0, 64
	.other		__nv_reservedSMEM_offset_0_alias,@"STO_CUDA_RESERVED_SHARED STV_DEFAULT"
__nv_reservedSMEM_offset_0_alias:
	.zero		0
.nv.shared.reserved.0:
	.zero		64
	.weak		__nv_reservedSMEM_allocation_phase
	.type		__nv_reservedSMEM_allocation_phase,@object
	.size		__nv_reservedSMEM_allocation_phase,(.L_0 - __nv_reservedSMEM_allocation_phase)
__nv_reservedSMEM_allocation_phase:
	.zero		1
.L_0:
	.zero		7
	.weak		__nv_reservedSMEM_devtool_atexit_pc
	.type		__nv_reservedSMEM_devtool_atexit_pc,@object
	.size		__nv_reservedSMEM_devtool_atexit_pc,(__nv_reservedSMEM_allocation_mask - __nv_reservedSMEM_devtool_atexit_pc)
__nv_reservedSMEM_devtool_atexit_pc:
	.zero		8
	.weak		__nv_reservedSMEM_allocation_mask
	.type		__nv_reservedSMEM_allocation_mask,@object
	.size		__nv_reservedSMEM_allocation_mask,(.L_2 - __nv_reservedSMEM_allocation_mask)
__nv_reservedSMEM_allocation_mask:
	.zero		4
.L_2:


//--------------------- .nv.constant0.matmul_kernel --------------------------
	.section	.nv.constant0.matmul_kernel,"a",@progbits
	.sectionflags	@""
	.align	4
.nv.constant0.matmul_kernel:
	.zero		976


//--------------------- SYMBOLS --------------------------

	.type		.nv.reservedSmem.offset0,@object
	.size		.nv.reservedSmem.offset0,0x4
	.type		.nv.reservedSmem.cap,@object
	.size		.nv.reservedSmem.cap,0x4
